//
// Generated by NVIDIA NVVM Compiler
//
// Compiler Build ID: CL-36424714
// Cuda compilation tools, release 13.0, V13.0.88
// Based on NVVM 20.0.0
//

.version 9.0
.target sm_100
.address_size 64

	// .globl	_Z3calPdS_S_S_S_S_S_iiiidddid
.extern .func  (.param .b32 func_retval0) vprintf
(
	.param .b64 vprintf_param_0,
	.param .b64 vprintf_param_1
)
;
.func  (.param .b64 func_retval0) __internal_accurate_pow
(
	.param .b64 __internal_accurate_pow_param_0
)
;
.global .align 1 .b8 $str[4] = {37, 100, 32};

.visible .entry _Z3calPdS_S_S_S_S_S_iiiidddid(
	.param .u64 .ptr .align 1 _Z3calPdS_S_S_S_S_S_iiiidddid_param_0,
	.param .u64 .ptr .align 1 _Z3calPdS_S_S_S_S_S_iiiidddid_param_1,
	.param .u64 .ptr .align 1 _Z3calPdS_S_S_S_S_S_iiiidddid_param_2,
	.param .u64 .ptr .align 1 _Z3calPdS_S_S_S_S_S_iiiidddid_param_3,
	.param .u64 .ptr .align 1 _Z3calPdS_S_S_S_S_S_iiiidddid_param_4,
	.param .u64 .ptr .align 1 _Z3calPdS_S_S_S_S_S_iiiidddid_param_5,
	.param .u64 .ptr .align 1 _Z3calPdS_S_S_S_S_S_iiiidddid_param_6,
	.param .u32 _Z3calPdS_S_S_S_S_S_iiiidddid_param_7,
	.param .u32 _Z3calPdS_S_S_S_S_S_iiiidddid_param_8,
	.param .u32 _Z3calPdS_S_S_S_S_S_iiiidddid_param_9,
	.param .u32 _Z3calPdS_S_S_S_S_S_iiiidddid_param_10,
	.param .f64 _Z3calPdS_S_S_S_S_S_iiiidddid_param_11,
	.param .f64 _Z3calPdS_S_S_S_S_S_iiiidddid_param_12,
	.param .f64 _Z3calPdS_S_S_S_S_S_iiiidddid_param_13,
	.param .u32 _Z3calPdS_S_S_S_S_S_iiiidddid_param_14,
	.param .f64 _Z3calPdS_S_S_S_S_S_iiiidddid_param_15
)
{
	.local .align 8 .b8 	__local_depot0[8];
	.reg .b64 	%SP;
	.reg .b64 	%SPL;
	.reg .pred 	%p<112>;
	.reg .b32 	%r<121>;
	.reg .b64 	%rd<85>;
	.reg .b64 	%fd<293>;

	mov.u64 	%SPL, __local_depot0;
	cvta.local.u64 	%SP, %SPL;
	ld.param.u64 	%rd25, [_Z3calPdS_S_S_S_S_S_iiiidddid_param_0];
	ld.param.u64 	%rd26, [_Z3calPdS_S_S_S_S_S_iiiidddid_param_1];
	ld.param.u64 	%rd27, [_Z3calPdS_S_S_S_S_S_iiiidddid_param_2];
	ld.param.u64 	%rd28, [_Z3calPdS_S_S_S_S_S_iiiidddid_param_3];
	ld.param.u32 	%r18, [_Z3calPdS_S_S_S_S_S_iiiidddid_param_7];
	ld.param.u32 	%r19, [_Z3calPdS_S_S_S_S_S_iiiidddid_param_8];
	ld.param.u32 	%r20, [_Z3calPdS_S_S_S_S_S_iiiidddid_param_10];
	ld.param.f64 	%fd51, [_Z3calPdS_S_S_S_S_S_iiiidddid_param_11];
	ld.param.f64 	%fd52, [_Z3calPdS_S_S_S_S_S_iiiidddid_param_12];
	cvta.to.global.u64 	%rd1, %rd27;
	cvta.to.global.u64 	%rd29, %rd28;
	cvta.to.global.u64 	%rd2, %rd26;
	cvta.to.global.u64 	%rd3, %rd25;
	add.u64 	%rd30, %SP, 0;
	add.u64 	%rd31, %SPL, 0;
	mov.u32 	%r22, %ctaid.x;
	mov.u32 	%r23, %ntid.x;
	mov.u32 	%r24, %tid.x;
	mad.lo.s32 	%r1, %r22, %r23, %r24;
	st.local.u32 	[%rd31], %r1;
	mov.u64 	%rd32, $str;
	cvta.global.u64 	%rd33, %rd32;
	{ // callseq 0, 0
	.param .b64 param0;
	st.param.b64 	[param0], %rd33;
	.param .b64 param1;
	st.param.b64 	[param1], %rd30;
	.param .b32 retval0;
	call.uni (retval0), 
	vprintf, 
	(
	param0, 
	param1
	);
	ld.param.b32 	%r25, [retval0];
	} // callseq 0
	rem.s32 	%r2, %r1, %r19;
	mul.wide.s32 	%rd34, %r1, 8;
	add.s64 	%rd4, %rd3, %rd34;
	add.s64 	%rd5, %rd29, %rd34;
	setp.eq.s32 	%p3, %r2, 0;
	@%p3 bra 	$L__BB0_17;
	setp.eq.s32 	%p4, %r2, 40;
	@%p4 bra 	$L__BB0_17;
	ld.global.f64 	%fd55, [%rd4+8];
	ld.global.f64 	%fd56, [%rd4+-8];
	sub.f64 	%fd57, %fd55, %fd56;
	add.f64 	%fd1, %fd51, %fd51;
	div.rn.f64 	%fd2, %fd57, %fd1;
	add.s32 	%r27, %r18, %r1;
	mul.wide.s32 	%rd35, %r27, 8;
	add.s64 	%rd36, %rd2, %rd35;
	ld.global.f64 	%fd58, [%rd36];
	sub.s32 	%r3, %r1, %r18;
	mul.wide.s32 	%rd37, %r3, 8;
	add.s64 	%rd6, %rd2, %rd37;
	ld.global.f64 	%fd59, [%rd6];
	sub.f64 	%fd60, %fd58, %fd59;
	add.f64 	%fd3, %fd52, %fd52;
	div.rn.f64 	%fd4, %fd60, %fd3;
	{
	.reg .b32 %temp; 
	mov.b64 	{%temp, %r4}, %fd2;
	}
	mov.f64 	%fd61, 0d4000000000000000;
	{
	.reg .b32 %temp; 
	mov.b64 	{%temp, %r28}, %fd61;
	}
	and.b32  	%r6, %r28, 2146435072;
	setp.eq.s32 	%p5, %r6, 1062207488;
	abs.f64 	%fd5, %fd2;
	{ // callseq 1, 0
	.param .b64 param0;
	st.param.f64 	[param0], %fd5;
	.param .b64 retval0;
	call.uni (retval0), 
	__internal_accurate_pow, 
	(
	param0
	);
	ld.param.f64 	%fd62, [retval0];
	} // callseq 1
	setp.lt.s32 	%p6, %r4, 0;
	neg.f64 	%fd64, %fd62;
	selp.f64 	%fd65, %fd64, %fd62, %p5;
	selp.f64 	%fd286, %fd65, %fd62, %p6;
	setp.neu.f64 	%p7, %fd2, 0d0000000000000000;
	@%p7 bra 	$L__BB0_4;
	selp.b32 	%r29, %r4, 0, %p5;
	setp.lt.s32 	%p9, %r28, 0;
	or.b32  	%r30, %r29, 2146435072;
	selp.b32 	%r31, %r30, %r29, %p9;
	mov.b32 	%r32, 0;
	mov.b64 	%fd286, {%r32, %r31};
$L__BB0_4:
	add.f64 	%fd66, %fd2, 0d4000000000000000;
	{
	.reg .b32 %temp; 
	mov.b64 	{%temp, %r33}, %fd66;
	}
	and.b32  	%r34, %r33, 2146435072;
	setp.ne.s32 	%p10, %r34, 2146435072;
	@%p10 bra 	$L__BB0_9;
	setp.num.f64 	%p11, %fd2, %fd2;
	@%p11 bra 	$L__BB0_7;
	mov.f64 	%fd67, 0d4000000000000000;
	add.rn.f64 	%fd286, %fd2, %fd67;
	bra.uni 	$L__BB0_9;
$L__BB0_7:
	setp.neu.f64 	%p12, %fd5, 0d7FF0000000000000;
	@%p12 bra 	$L__BB0_9;
	setp.lt.s32 	%p13, %r4, 0;
	setp.eq.s32 	%p14, %r6, 1062207488;
	setp.lt.s32 	%p15, %r28, 0;
	selp.b32 	%r36, 0, 2146435072, %p15;
	and.b32  	%r37, %r28, 2147483647;
	setp.ne.s32 	%p16, %r37, 1071644672;
	or.b32  	%r38, %r36, -2147483648;
	selp.b32 	%r39, %r38, %r36, %p16;
	selp.b32 	%r40, %r39, %r36, %p14;
	selp.b32 	%r41, %r40, %r36, %p13;
	mov.b32 	%r42, 0;
	mov.b64 	%fd286, {%r42, %r41};
$L__BB0_9:
	ld.param.f64 	%fd281, [_Z3calPdS_S_S_S_S_S_iiiidddid_param_13];
	setp.eq.s32 	%p17, %r6, 1062207488;
	setp.eq.f64 	%p18, %fd2, 0d3FF0000000000000;
	selp.f64 	%fd68, 0d3FF0000000000000, %fd286, %p18;
	add.f64 	%fd69, %fd2, %fd4;
	rcp.rn.f64 	%fd70, %fd281;
	mul.f64 	%fd71, %fd70, %fd69;
	sub.f64 	%fd72, %fd71, %fd68;
	mul.wide.s32 	%rd38, %r18, 8;
	add.s64 	%rd39, %rd4, %rd38;
	ld.global.f64 	%fd73, [%rd39];
	add.s64 	%rd41, %rd3, %rd37;
	ld.global.f64 	%fd74, [%rd41];
	sub.f64 	%fd75, %fd73, %fd74;
	div.rn.f64 	%fd76, %fd75, %fd3;
	add.s64 	%rd42, %rd6, %rd38;
	ld.global.f64 	%fd77, [%rd42+8];
	ld.global.f64 	%fd78, [%rd42+-8];
	sub.f64 	%fd79, %fd77, %fd78;
	mul.f64 	%fd80, %fd76, %fd79;
	div.rn.f64 	%fd81, %fd80, %fd1;
	add.f64 	%fd82, %fd81, %fd81;
	sub.f64 	%fd12, %fd72, %fd82;
	{
	.reg .b32 %temp; 
	mov.b64 	{%temp, %r7}, %fd4;
	}
	abs.f64 	%fd13, %fd4;
	{ // callseq 2, 0
	.param .b64 param0;
	st.param.f64 	[param0], %fd13;
	.param .b64 retval0;
	call.uni (retval0), 
	__internal_accurate_pow, 
	(
	param0
	);
	ld.param.f64 	%fd83, [retval0];
	} // callseq 2
	setp.lt.s32 	%p19, %r7, 0;
	neg.f64 	%fd85, %fd83;
	selp.f64 	%fd86, %fd85, %fd83, %p17;
	selp.f64 	%fd288, %fd86, %fd83, %p19;
	setp.neu.f64 	%p20, %fd4, 0d0000000000000000;
	@%p20 bra 	$L__BB0_11;
	setp.eq.s32 	%p21, %r6, 1062207488;
	selp.b32 	%r44, %r7, 0, %p21;
	setp.lt.s32 	%p22, %r28, 0;
	or.b32  	%r45, %r44, 2146435072;
	selp.b32 	%r46, %r45, %r44, %p22;
	mov.b32 	%r47, 0;
	mov.b64 	%fd288, {%r47, %r46};
$L__BB0_11:
	add.f64 	%fd87, %fd4, 0d4000000000000000;
	{
	.reg .b32 %temp; 
	mov.b64 	{%temp, %r48}, %fd87;
	}
	and.b32  	%r49, %r48, 2146435072;
	setp.ne.s32 	%p23, %r49, 2146435072;
	@%p23 bra 	$L__BB0_16;
	setp.num.f64 	%p24, %fd4, %fd4;
	@%p24 bra 	$L__BB0_14;
	mov.f64 	%fd88, 0d4000000000000000;
	add.rn.f64 	%fd288, %fd4, %fd88;
	bra.uni 	$L__BB0_16;
$L__BB0_14:
	setp.neu.f64 	%p25, %fd13, 0d7FF0000000000000;
	@%p25 bra 	$L__BB0_16;
	setp.lt.s32 	%p26, %r7, 0;
	setp.eq.s32 	%p27, %r6, 1062207488;
	setp.lt.s32 	%p28, %r28, 0;
	selp.b32 	%r51, 0, 2146435072, %p28;
	and.b32  	%r52, %r28, 2147483647;
	setp.ne.s32 	%p29, %r52, 1071644672;
	or.b32  	%r53, %r51, -2147483648;
	selp.b32 	%r54, %r53, %r51, %p29;
	selp.b32 	%r55, %r54, %r51, %p27;
	selp.b32 	%r56, %r55, %r51, %p26;
	mov.b32 	%r57, 0;
	mov.b64 	%fd288, {%r57, %r56};
$L__BB0_16:
	ld.param.u32 	%r118, [_Z3calPdS_S_S_S_S_S_iiiidddid_param_14];
	setp.eq.f64 	%p30, %fd4, 0d3FF0000000000000;
	selp.f64 	%fd89, 0d3FF0000000000000, %fd288, %p30;
	sub.f64 	%fd90, %fd12, %fd89;
	cvt.rn.f64.s32 	%fd91, %r118;
	mul.f64 	%fd92, %fd90, %fd91;
	st.global.f64 	[%rd5], %fd92;
$L__BB0_17:
	bar.sync 	0;
	setp.lt.s32 	%p31, %r20, 1;
	@%p31 bra 	$L__BB0_37;
	ld.param.u64 	%rd84, [_Z3calPdS_S_S_S_S_S_iiiidddid_param_6];
	cvta.to.global.u64 	%rd43, %rd84;
	mul.wide.s32 	%rd44, %r1, 8;
	add.s64 	%rd7, %rd1, %rd44;
	add.s64 	%rd8, %rd43, %rd44;
	{
	.reg .b32 %temp; 
	mov.b64 	{%temp, %r58}, %fd52;
	}
	mov.f64 	%fd93, 0d4000000000000000;
	{
	.reg .b32 %temp; 
	mov.b64 	{%temp, %r59}, %fd93;
	}
	and.b32  	%r60, %r59, 2146435072;
	setp.eq.s32 	%p32, %r60, 1062207488;
	abs.f64 	%fd20, %fd52;
	setp.lt.s32 	%p34, %r58, 0;
	and.pred  	%p1, %p34, %p32;
	selp.b32 	%r61, %r58, 0, %p32;
	setp.lt.s32 	%p35, %r59, 0;
	or.b32  	%r62, %r61, 2146435072;
	selp.b32 	%r63, %r62, %r61, %p35;
	mov.b32 	%r64, 0;
	mov.b64 	%fd21, {%r64, %r63};
	add.f64 	%fd94, %fd52, 0d4000000000000000;
	{
	.reg .b32 %temp; 
	mov.b64 	{%temp, %r65}, %fd94;
	}
	and.b32  	%r8, %r65, 2146435072;
	selp.b32 	%r66, 0, 2146435072, %p35;
	and.b32  	%r67, %r59, 2147483647;
	setp.ne.s32 	%p36, %r67, 1071644672;
	and.pred  	%p37, %p32, %p36;
	or.b32  	%r68, %r66, -2147483648;
	selp.b32 	%r69, %r68, %r66, %p37;
	selp.b32 	%r70, %r69, %r66, %p34;
	mov.b64 	%fd22, {%r64, %r70};
	add.rn.f64 	%fd23, %fd52, %fd93;
	{
	.reg .b32 %temp; 
	mov.b64 	{%temp, %r71}, %fd51;
	}
	abs.f64 	%fd24, %fd51;
	setp.lt.s32 	%p39, %r71, 0;
	and.pred  	%p2, %p39, %p32;
	selp.b32 	%r72, %r71, 0, %p32;
	or.b32  	%r73, %r72, 2146435072;
	selp.b32 	%r74, %r73, %r72, %p35;
	mov.b64 	%fd25, {%r64, %r74};
	add.f64 	%fd95, %fd51, 0d4000000000000000;
	{
	.reg .b32 %temp; 
	mov.b64 	{%temp, %r75}, %fd95;
	}
	and.b32  	%r9, %r75, 2146435072;
	selp.b32 	%r76, %r69, %r66, %p39;
	mov.b64 	%fd26, {%r64, %r76};
	add.rn.f64 	%fd27, %fd51, %fd93;
	mul.wide.s32 	%rd45, %r18, 8;
	add.s64 	%rd9, %rd8, %rd45;
	sub.s32 	%r77, %r1, %r18;
	mul.wide.s32 	%rd46, %r77, 8;
	add.s64 	%rd10, %rd43, %rd46;
	mul.lo.s32 	%r78, %r18, %r1;
	cvt.s64.s32 	%rd47, %r78;
	cvt.s64.s32 	%rd48, %r19;
	add.s64 	%rd49, %rd48, %rd47;
	shl.b64 	%rd50, %rd49, 3;
	add.s64 	%rd11, %rd1, %rd50;
	mul.wide.s32 	%rd51, %r19, 8;
	add.s64 	%rd12, %rd7, %rd51;
	mul.lo.s32 	%r79, %r19, %r1;
	mul.wide.s32 	%rd52, %r79, 8;
	add.s64 	%rd13, %rd1, %rd52;
	add.s32 	%r80, %r18, -1;
	mul.lo.s32 	%r81, %r19, %r80;
	mul.wide.s32 	%rd53, %r81, 8;
	add.s64 	%rd14, %rd7, %rd53;
	setp.eq.s32 	%p40, %r20, 1;
	@%p40 bra 	$L__BB0_31;
	and.b32  	%r82, %r20, 2147483646;
	neg.s32 	%r120, %r82;
$L__BB0_20:
	ld.global.f64 	%fd96, [%rd7];
	st.global.f64 	[%rd8], %fd96;
	setp.eq.s32 	%p41, %r2, 0;
	@%p41 bra 	$L__BB0_23;
	setp.eq.s32 	%p42, %r2, 40;
	@%p42 bra 	$L__BB0_23;
	setp.eq.f64 	%p43, %fd51, 0d3FF0000000000000;
	setp.neu.f64 	%p44, %fd24, 0d7FF0000000000000;
	setp.nan.f64 	%p45, %fd51, %fd51;
	setp.ne.s32 	%p46, %r9, 2146435072;
	setp.eq.f64 	%p47, %fd51, 0d0000000000000000;
	setp.eq.f64 	%p48, %fd52, 0d3FF0000000000000;
	setp.neu.f64 	%p49, %fd20, 0d7FF0000000000000;
	setp.nan.f64 	%p50, %fd52, %fd52;
	setp.ne.s32 	%p51, %r8, 2146435072;
	setp.eq.f64 	%p52, %fd52, 0d0000000000000000;
	{ // callseq 3, 0
	.param .b64 param0;
	st.param.f64 	[param0], %fd20;
	.param .b64 retval0;
	call.uni (retval0), 
	__internal_accurate_pow, 
	(
	param0
	);
	ld.param.f64 	%fd97, [retval0];
	} // callseq 3
	neg.f64 	%fd99, %fd97;
	selp.f64 	%fd100, %fd99, %fd97, %p1;
	selp.f64 	%fd101, %fd21, %fd100, %p52;
	selp.f64 	%fd102, %fd23, %fd101, %p50;
	selp.f64 	%fd103, %fd102, %fd22, %p49;
	selp.f64 	%fd104, %fd101, %fd103, %p51;
	selp.f64 	%fd105, 0d3FF0000000000000, %fd104, %p48;
	ld.global.f64 	%fd106, [%rd8+8];
	ld.global.f64 	%fd107, [%rd8+-8];
	add.f64 	%fd108, %fd106, %fd107;
	{ // callseq 4, 0
	.param .b64 param0;
	st.param.f64 	[param0], %fd24;
	.param .b64 retval0;
	call.uni (retval0), 
	__internal_accurate_pow, 
	(
	param0
	);
	ld.param.f64 	%fd109, [retval0];
	} // callseq 4
	neg.f64 	%fd111, %fd109;
	selp.f64 	%fd112, %fd111, %fd109, %p2;
	selp.f64 	%fd113, %fd25, %fd112, %p47;
	selp.f64 	%fd114, %fd27, %fd113, %p45;
	selp.f64 	%fd115, %fd114, %fd26, %p44;
	selp.f64 	%fd116, %fd113, %fd115, %p46;
	selp.f64 	%fd117, 0d3FF0000000000000, %fd116, %p43;
	ld.global.f64 	%fd118, [%rd9];
	ld.global.f64 	%fd119, [%rd10];
	add.f64 	%fd120, %fd118, %fd119;
	mul.f64 	%fd121, %fd117, %fd120;
	fma.rn.f64 	%fd122, %fd105, %fd108, %fd121;
	ld.global.f64 	%fd123, [%rd5];
	mul.f64 	%fd124, %fd117, %fd123;
	mul.f64 	%fd125, %fd105, %fd124;
	sub.f64 	%fd126, %fd122, %fd125;
	add.f64 	%fd127, %fd105, %fd117;
	add.f64 	%fd128, %fd127, %fd127;
	div.rn.f64 	%fd129, %fd126, %fd128;
	st.global.f64 	[%rd7], %fd129;
$L__BB0_23:
	setp.ge.s32 	%p53, %r1, %r18;
	bar.sync 	0;
	@%p53 bra 	$L__BB0_25;
	ld.global.f64 	%fd130, [%rd11+-16];
	st.global.f64 	[%rd11+-8], %fd130;
	ld.global.f64 	%fd131, [%rd12];
	st.global.f64 	[%rd7], %fd131;
	ld.global.f64 	%fd132, [%rd13+8];
	st.global.f64 	[%rd13], %fd132;
	mov.b64 	%rd54, 0;
	st.global.u64 	[%rd14], %rd54;
$L__BB0_25:
	ld.global.f64 	%fd133, [%rd7];
	st.global.f64 	[%rd8], %fd133;
	setp.eq.s32 	%p54, %r2, 0;
	@%p54 bra 	$L__BB0_28;
	setp.eq.s32 	%p55, %r2, 40;
	@%p55 bra 	$L__BB0_28;
	setp.eq.f64 	%p56, %fd51, 0d3FF0000000000000;
	setp.eq.f64 	%p57, %fd51, 0d0000000000000000;
	setp.eq.f64 	%p58, %fd52, 0d3FF0000000000000;
	setp.eq.f64 	%p59, %fd52, 0d0000000000000000;
	{ // callseq 5, 0
	.param .b64 param0;
	st.param.f64 	[param0], %fd20;
	.param .b64 retval0;
	call.uni (retval0), 
	__internal_accurate_pow, 
	(
	param0
	);
	ld.param.f64 	%fd134, [retval0];
	} // callseq 5
	neg.f64 	%fd136, %fd134;
	selp.f64 	%fd137, %fd136, %fd134, %p1;
	selp.f64 	%fd138, %fd21, %fd137, %p59;
	setp.nan.f64 	%p60, %fd52, %fd52;
	setp.ne.s32 	%p61, %r8, 2146435072;
	selp.f64 	%fd139, %fd138, %fd23, %p61;
	selp.f64 	%fd140, %fd139, %fd138, %p60;
	setp.neu.f64 	%p62, %fd20, 0d7FF0000000000000;
	selp.f64 	%fd141, %fd140, %fd22, %p62;
	selp.f64 	%fd142, %fd140, %fd141, %p61;
	selp.f64 	%fd143, 0d3FF0000000000000, %fd142, %p58;
	ld.global.f64 	%fd144, [%rd8+8];
	ld.global.f64 	%fd145, [%rd8+-8];
	add.f64 	%fd146, %fd144, %fd145;
	{ // callseq 6, 0
	.param .b64 param0;
	st.param.f64 	[param0], %fd24;
	.param .b64 retval0;
	call.uni (retval0), 
	__internal_accurate_pow, 
	(
	param0
	);
	ld.param.f64 	%fd147, [retval0];
	} // callseq 6
	neg.f64 	%fd149, %fd147;
	selp.f64 	%fd150, %fd149, %fd147, %p2;
	selp.f64 	%fd151, %fd25, %fd150, %p57;
	setp.nan.f64 	%p63, %fd51, %fd51;
	setp.ne.s32 	%p64, %r9, 2146435072;
	selp.f64 	%fd152, %fd151, %fd27, %p64;
	selp.f64 	%fd153, %fd152, %fd151, %p63;
	setp.neu.f64 	%p65, %fd24, 0d7FF0000000000000;
	selp.f64 	%fd154, %fd153, %fd26, %p65;
	selp.f64 	%fd155, %fd153, %fd154, %p64;
	selp.f64 	%fd156, 0d3FF0000000000000, %fd155, %p56;
	ld.global.f64 	%fd157, [%rd9];
	ld.global.f64 	%fd158, [%rd10];
	add.f64 	%fd159, %fd157, %fd158;
	mul.f64 	%fd160, %fd156, %fd159;
	fma.rn.f64 	%fd161, %fd143, %fd146, %fd160;
	ld.global.f64 	%fd162, [%rd5];
	mul.f64 	%fd163, %fd156, %fd162;
	mul.f64 	%fd164, %fd143, %fd163;
	sub.f64 	%fd165, %fd161, %fd164;
	add.f64 	%fd166, %fd143, %fd156;
	add.f64 	%fd167, %fd166, %fd166;
	div.rn.f64 	%fd168, %fd165, %fd167;
	st.global.f64 	[%rd7], %fd168;
$L__BB0_28:
	setp.ge.s32 	%p66, %r1, %r18;
	bar.sync 	0;
	@%p66 bra 	$L__BB0_30;
	ld.global.f64 	%fd169, [%rd11+-16];
	st.global.f64 	[%rd11+-8], %fd169;
	ld.global.f64 	%fd170, [%rd12];
	st.global.f64 	[%rd7], %fd170;
	ld.global.f64 	%fd171, [%rd13+8];
	st.global.f64 	[%rd13], %fd171;
	mov.b64 	%rd55, 0;
	st.global.u64 	[%rd14], %rd55;
$L__BB0_30:
	add.s32 	%r120, %r120, 2;
	setp.ne.s32 	%p67, %r120, 0;
	@%p67 bra 	$L__BB0_20;
$L__BB0_31:
	and.b32  	%r83, %r20, 1;
	setp.eq.b32 	%p68, %r83, 1;
	not.pred 	%p69, %p68;
	@%p69 bra 	$L__BB0_37;
	ld.global.f64 	%fd172, [%rd7];
	st.global.f64 	[%rd8], %fd172;
	setp.eq.s32 	%p70, %r2, 0;
	@%p70 bra 	$L__BB0_35;
	setp.eq.s32 	%p71, %r2, 40;
	@%p71 bra 	$L__BB0_35;
	setp.eq.f64 	%p72, %fd51, 0d3FF0000000000000;
	setp.neu.f64 	%p73, %fd24, 0d7FF0000000000000;
	setp.nan.f64 	%p74, %fd51, %fd51;
	setp.ne.s32 	%p75, %r9, 2146435072;
	setp.eq.f64 	%p76, %fd51, 0d0000000000000000;
	setp.eq.f64 	%p77, %fd52, 0d3FF0000000000000;
	setp.neu.f64 	%p78, %fd20, 0d7FF0000000000000;
	setp.nan.f64 	%p79, %fd52, %fd52;
	setp.ne.s32 	%p80, %r8, 2146435072;
	setp.eq.f64 	%p81, %fd52, 0d0000000000000000;
	{ // callseq 7, 0
	.param .b64 param0;
	st.param.f64 	[param0], %fd20;
	.param .b64 retval0;
	call.uni (retval0), 
	__internal_accurate_pow, 
	(
	param0
	);
	ld.param.f64 	%fd173, [retval0];
	} // callseq 7
	neg.f64 	%fd175, %fd173;
	selp.f64 	%fd176, %fd175, %fd173, %p1;
	selp.f64 	%fd177, %fd21, %fd176, %p81;
	selp.f64 	%fd178, %fd177, %fd23, %p80;
	selp.f64 	%fd179, %fd178, %fd177, %p79;
	selp.f64 	%fd180, %fd179, %fd22, %p78;
	selp.f64 	%fd181, %fd179, %fd180, %p80;
	selp.f64 	%fd182, 0d3FF0000000000000, %fd181, %p77;
	ld.global.f64 	%fd183, [%rd8+8];
	ld.global.f64 	%fd184, [%rd8+-8];
	add.f64 	%fd185, %fd183, %fd184;
	{ // callseq 8, 0
	.param .b64 param0;
	st.param.f64 	[param0], %fd24;
	.param .b64 retval0;
	call.uni (retval0), 
	__internal_accurate_pow, 
	(
	param0
	);
	ld.param.f64 	%fd186, [retval0];
	} // callseq 8
	neg.f64 	%fd188, %fd186;
	selp.f64 	%fd189, %fd188, %fd186, %p2;
	selp.f64 	%fd190, %fd25, %fd189, %p76;
	selp.f64 	%fd191, %fd190, %fd27, %p75;
	selp.f64 	%fd192, %fd191, %fd190, %p74;
	selp.f64 	%fd193, %fd192, %fd26, %p73;
	selp.f64 	%fd194, %fd192, %fd193, %p75;
	selp.f64 	%fd195, 0d3FF0000000000000, %fd194, %p72;
	ld.global.f64 	%fd196, [%rd9];
	ld.global.f64 	%fd197, [%rd10];
	add.f64 	%fd198, %fd196, %fd197;
	mul.f64 	%fd199, %fd195, %fd198;
	fma.rn.f64 	%fd200, %fd182, %fd185, %fd199;
	ld.global.f64 	%fd201, [%rd5];
	mul.f64 	%fd202, %fd195, %fd201;
	mul.f64 	%fd203, %fd182, %fd202;
	sub.f64 	%fd204, %fd200, %fd203;
	add.f64 	%fd205, %fd182, %fd195;
	add.f64 	%fd206, %fd205, %fd205;
	div.rn.f64 	%fd207, %fd204, %fd206;
	st.global.f64 	[%rd7], %fd207;
$L__BB0_35:
	setp.ge.s32 	%p82, %r1, %r18;
	bar.sync 	0;
	@%p82 bra 	$L__BB0_37;
	ld.global.f64 	%fd208, [%rd11+-16];
	st.global.f64 	[%rd11+-8], %fd208;
	ld.global.f64 	%fd209, [%rd12];
	st.global.f64 	[%rd7], %fd209;
	ld.global.f64 	%fd210, [%rd13+8];
	st.global.f64 	[%rd13], %fd210;
	mov.b64 	%rd56, 0;
	st.global.u64 	[%rd14], %rd56;
$L__BB0_37:
	ld.param.u64 	%rd83, [_Z3calPdS_S_S_S_S_S_iiiidddid_param_5];
	ld.param.u64 	%rd82, [_Z3calPdS_S_S_S_S_S_iiiidddid_param_4];
	mul.wide.s32 	%rd57, %r1, 8;
	add.s64 	%rd15, %rd3, %rd57;
	ld.global.f64 	%fd211, [%rd15];
	cvta.to.global.u64 	%rd16, %rd82;
	add.s64 	%rd17, %rd16, %rd57;
	st.global.f64 	[%rd17], %fd211;
	add.s64 	%rd18, %rd2, %rd57;
	ld.global.f64 	%fd212, [%rd18];
	cvta.to.global.u64 	%rd19, %rd83;
	add.s64 	%rd20, %rd19, %rd57;
	st.global.f64 	[%rd20], %fd212;
	bar.sync 	0;
	setp.eq.s32 	%p83, %r2, 0;
	@%p83 bra 	$L__BB0_54;
	setp.eq.s32 	%p84, %r2, 40;
	@%p84 bra 	$L__BB0_54;
	ld.param.f64 	%fd284, [_Z3calPdS_S_S_S_S_S_iiiidddid_param_15];
	ld.param.u32 	%r119, [_Z3calPdS_S_S_S_S_S_iiiidddid_param_14];
	ld.param.f64 	%fd282, [_Z3calPdS_S_S_S_S_S_iiiidddid_param_13];
	ld.global.f64 	%fd28, [%rd17];
	mul.f64 	%fd213, %fd282, %fd28;
	div.rn.f64 	%fd214, %fd213, %fd51;
	ld.global.f64 	%fd29, [%rd17+-8];
	sub.f64 	%fd215, %fd28, %fd29;
	mul.f64 	%fd216, %fd214, %fd215;
	sub.f64 	%fd217, %fd28, %fd216;
	ld.global.f64 	%fd218, [%rd20];
	mul.f64 	%fd219, %fd282, %fd218;
	div.rn.f64 	%fd220, %fd219, %fd52;
	sub.s32 	%r13, %r1, %r19;
	mul.wide.s32 	%rd58, %r13, 8;
	add.s64 	%rd59, %rd16, %rd58;
	ld.global.f64 	%fd30, [%rd59];
	sub.f64 	%fd221, %fd28, %fd30;
	mul.f64 	%fd222, %fd220, %fd221;
	sub.f64 	%fd223, %fd217, %fd222;
	shl.b32 	%r84, %r119, 1;
	cvt.rn.f64.s32 	%fd224, %r84;
	mul.f64 	%fd225, %fd51, %fd224;
	div.rn.f64 	%fd31, %fd282, %fd225;
	mul.wide.s32 	%rd60, %r1, 8;
	add.s64 	%rd21, %rd1, %rd60;
	ld.global.f64 	%fd226, [%rd21+8];
	ld.global.f64 	%fd227, [%rd21+-8];
	sub.f64 	%fd228, %fd226, %fd227;
	mul.f64 	%fd229, %fd31, %fd228;
	sub.f64 	%fd32, %fd223, %fd229;
	mul.f64 	%fd33, %fd282, %fd284;
	{
	.reg .b32 %temp; 
	mov.b64 	{%temp, %r14}, %fd51;
	}
	mov.f64 	%fd230, 0d4000000000000000;
	{
	.reg .b32 %temp; 
	mov.b64 	{%temp, %r85}, %fd230;
	}
	and.b32  	%r16, %r85, 2146435072;
	setp.eq.s32 	%p85, %r16, 1062207488;
	abs.f64 	%fd34, %fd51;
	{ // callseq 9, 0
	.param .b64 param0;
	st.param.f64 	[param0], %fd34;
	.param .b64 retval0;
	call.uni (retval0), 
	__internal_accurate_pow, 
	(
	param0
	);
	ld.param.f64 	%fd231, [retval0];
	} // callseq 9
	setp.lt.s32 	%p86, %r14, 0;
	neg.f64 	%fd233, %fd231;
	selp.f64 	%fd234, %fd233, %fd231, %p85;
	selp.f64 	%fd290, %fd234, %fd231, %p86;
	setp.neu.f64 	%p87, %fd51, 0d0000000000000000;
	@%p87 bra 	$L__BB0_41;
	selp.b32 	%r86, %r14, 0, %p85;
	setp.lt.s32 	%p89, %r85, 0;
	or.b32  	%r87, %r86, 2146435072;
	selp.b32 	%r88, %r87, %r86, %p89;
	mov.b32 	%r89, 0;
	mov.b64 	%fd290, {%r89, %r88};
$L__BB0_41:
	add.f64 	%fd235, %fd51, 0d4000000000000000;
	{
	.reg .b32 %temp; 
	mov.b64 	{%temp, %r90}, %fd235;
	}
	and.b32  	%r91, %r90, 2146435072;
	setp.ne.s32 	%p90, %r91, 2146435072;
	@%p90 bra 	$L__BB0_46;
	setp.num.f64 	%p91, %fd51, %fd51;
	@%p91 bra 	$L__BB0_44;
	mov.f64 	%fd236, 0d4000000000000000;
	add.rn.f64 	%fd290, %fd51, %fd236;
	bra.uni 	$L__BB0_46;
$L__BB0_44:
	setp.neu.f64 	%p92, %fd34, 0d7FF0000000000000;
	@%p92 bra 	$L__BB0_46;
	setp.lt.s32 	%p95, %r85, 0;
	selp.b32 	%r93, 0, 2146435072, %p95;
	and.b32  	%r94, %r85, 2147483647;
	setp.ne.s32 	%p96, %r94, 1071644672;
	or.b32  	%r95, %r93, -2147483648;
	selp.b32 	%r96, %r95, %r93, %p96;
	selp.b32 	%r97, %r96, %r93, %p85;
	selp.b32 	%r98, %r97, %r93, %p86;
	mov.b32 	%r99, 0;
	mov.b64 	%fd290, {%r99, %r98};
$L__BB0_46:
	setp.eq.f64 	%p98, %fd51, 0d3FF0000000000000;
	selp.f64 	%fd237, 0d3FF0000000000000, %fd290, %p98;
	div.rn.f64 	%fd41, %fd33, %fd237;
	ld.global.f64 	%fd238, [%rd17+8];
	add.f64 	%fd42, %fd28, %fd28;
	sub.f64 	%fd239, %fd238, %fd42;
	add.f64 	%fd240, %fd29, %fd239;
	fma.rn.f64 	%fd43, %fd41, %fd240, %fd32;
	{
	.reg .b32 %temp; 
	mov.b64 	{%temp, %r17}, %fd52;
	}
	abs.f64 	%fd44, %fd52;
	{ // callseq 10, 0
	.param .b64 param0;
	st.param.f64 	[param0], %fd44;
	.param .b64 retval0;
	call.uni (retval0), 
	__internal_accurate_pow, 
	(
	param0
	);
	ld.param.f64 	%fd241, [retval0];
	} // callseq 10
	setp.lt.s32 	%p99, %r17, 0;
	neg.f64 	%fd243, %fd241;
	selp.f64 	%fd244, %fd243, %fd241, %p85;
	selp.f64 	%fd292, %fd244, %fd241, %p99;
	setp.neu.f64 	%p100, %fd52, 0d0000000000000000;
	@%p100 bra 	$L__BB0_48;
	selp.b32 	%r101, %r17, 0, %p85;
	setp.lt.s32 	%p102, %r85, 0;
	or.b32  	%r102, %r101, 2146435072;
	selp.b32 	%r103, %r102, %r101, %p102;
	mov.b32 	%r104, 0;
	mov.b64 	%fd292, {%r104, %r103};
$L__BB0_48:
	add.f64 	%fd245, %fd52, 0d4000000000000000;
	{
	.reg .b32 %temp; 
	mov.b64 	{%temp, %r105}, %fd245;
	}
	and.b32  	%r106, %r105, 2146435072;
	setp.ne.s32 	%p103, %r106, 2146435072;
	@%p103 bra 	$L__BB0_53;
	setp.num.f64 	%p104, %fd52, %fd52;
	@%p104 bra 	$L__BB0_51;
	mov.f64 	%fd246, 0d4000000000000000;
	add.rn.f64 	%fd292, %fd52, %fd246;
	bra.uni 	$L__BB0_53;
$L__BB0_51:
	setp.neu.f64 	%p105, %fd44, 0d7FF0000000000000;
	@%p105 bra 	$L__BB0_53;
	setp.lt.s32 	%p108, %r85, 0;
	selp.b32 	%r108, 0, 2146435072, %p108;
	and.b32  	%r109, %r85, 2147483647;
	setp.ne.s32 	%p109, %r109, 1071644672;
	or.b32  	%r110, %r108, -2147483648;
	selp.b32 	%r111, %r110, %r108, %p109;
	selp.b32 	%r112, %r111, %r108, %p85;
	selp.b32 	%r113, %r112, %r108, %p99;
	mov.b32 	%r114, 0;
	mov.b64 	%fd292, {%r114, %r113};
$L__BB0_53:
	ld.param.f64 	%fd283, [_Z3calPdS_S_S_S_S_S_iiiidddid_param_13];
	setp.eq.f64 	%p110, %fd52, 0d3FF0000000000000;
	selp.f64 	%fd247, 0d3FF0000000000000, %fd292, %p110;
	div.rn.f64 	%fd248, %fd33, %fd247;
	mul.wide.s32 	%rd61, %r19, 8;
	add.s64 	%rd62, %rd17, %rd61;
	ld.global.f64 	%fd249, [%rd62];
	sub.f64 	%fd250, %fd249, %fd42;
	add.f64 	%fd251, %fd30, %fd250;
	fma.rn.f64 	%fd252, %fd248, %fd251, %fd43;
	st.global.f64 	[%rd15], %fd252;
	ld.global.f64 	%fd253, [%rd20];
	ld.global.f64 	%fd254, [%rd17];
	mul.f64 	%fd255, %fd283, %fd254;
	div.rn.f64 	%fd256, %fd255, %fd51;
	ld.global.f64 	%fd257, [%rd20+-8];
	sub.f64 	%fd258, %fd253, %fd257;
	mul.f64 	%fd259, %fd256, %fd258;
	sub.f64 	%fd260, %fd253, %fd259;
	mul.f64 	%fd261, %fd283, %fd253;
	div.rn.f64 	%fd262, %fd261, %fd52;
	mul.wide.s32 	%rd63, %r13, 8;
	add.s64 	%rd64, %rd19, %rd63;
	ld.global.f64 	%fd263, [%rd64];
	sub.f64 	%fd264, %fd253, %fd263;
	mul.f64 	%fd265, %fd262, %fd264;
	sub.f64 	%fd266, %fd260, %fd265;
	add.s64 	%rd65, %rd21, %rd61;
	ld.global.f64 	%fd267, [%rd65];
	add.s64 	%rd66, %rd1, %rd63;
	ld.global.f64 	%fd268, [%rd66];
	sub.f64 	%fd269, %fd267, %fd268;
	mul.f64 	%fd270, %fd31, %fd269;
	sub.f64 	%fd271, %fd266, %fd270;
	ld.global.f64 	%fd272, [%rd20+8];
	add.f64 	%fd273, %fd253, %fd253;
	sub.f64 	%fd274, %fd272, %fd273;
	add.f64 	%fd275, %fd257, %fd274;
	fma.rn.f64 	%fd276, %fd41, %fd275, %fd271;
	add.s64 	%rd67, %rd20, %rd61;
	ld.global.f64 	%fd277, [%rd67];
	sub.f64 	%fd278, %fd277, %fd273;
	add.f64 	%fd279, %fd263, %fd278;
	fma.rn.f64 	%fd280, %fd248, %fd279, %fd276;
	st.global.f64 	[%rd18], %fd280;
$L__BB0_54:
	bar.sync 	0;
	setp.ge.s32 	%p111, %r1, %r18;
	@%p111 bra 	$L__BB0_56;
	mul.lo.s32 	%r115, %r19, %r1;
	cvt.s64.s32 	%rd68, %r115;
	cvt.s64.s32 	%rd69, %r19;
	add.s64 	%rd70, %rd69, %rd68;
	shl.b64 	%rd71, %rd70, 3;
	add.s64 	%rd72, %rd3, %rd71;
	mov.b64 	%rd73, 0;
	st.global.u64 	[%rd72+-8], %rd73;
	mul.wide.s32 	%rd74, %r115, 8;
	add.s64 	%rd75, %rd3, %rd74;
	st.global.u64 	[%rd75], %rd73;
	st.global.u64 	[%rd15], %rd73;
	add.s32 	%r116, %r18, -1;
	mul.lo.s32 	%r117, %r19, %r116;
	mul.wide.s32 	%rd76, %r117, 8;
	add.s64 	%rd77, %rd15, %rd76;
	mov.b64 	%rd78, 4607182418800017408;
	st.global.u64 	[%rd77], %rd78;
	add.s64 	%rd79, %rd2, %rd71;
	st.global.u64 	[%rd79+-8], %rd73;
	add.s64 	%rd80, %rd2, %rd74;
	st.global.u64 	[%rd80], %rd73;
	add.s64 	%rd81, %rd18, %rd76;
	st.global.u64 	[%rd81], %rd73;
	st.global.u64 	[%rd18], %rd73;
$L__BB0_56:
	bar.sync 	0;
	ret;

}
.func  (.param .b64 func_retval0) __internal_accurate_pow(
	.param .b64 __internal_accurate_pow_param_0
)
{
	.reg .pred 	%p<8>;
	.reg .b32 	%r<49>;
	.reg .b32 	%f<3>;
	.reg .b64 	%fd<109>;

	ld.param.f64 	%fd10, [__internal_accurate_pow_param_0];
	{
	.reg .b32 %temp; 
	mov.b64 	{%temp, %r46}, %fd10;
	}
	{
	.reg .b32 %temp; 
	mov.b64 	{%r45, %temp}, %fd10;
	}
	shr.u32 	%r47, %r46, 20;
	setp.gt.u32 	%p1, %r46, 1048575;
	@%p1 bra 	$L__BB1_2;
	mul.f64 	%fd11, %fd10, 0d4350000000000000;
	{
	.reg .b32 %temp; 
	mov.b64 	{%temp, %r46}, %fd11;
	}
	{
	.reg .b32 %temp; 
	mov.b64 	{%r45, %temp}, %fd11;
	}
	shr.u32 	%r16, %r46, 20;
	add.s32 	%r47, %r16, -54;
$L__BB1_2:
	add.s32 	%r48, %r47, -1023;
	and.b32  	%r17, %r46, -2146435073;
	or.b32  	%r18, %r17, 1072693248;
	mov.b64 	%fd107, {%r45, %r18};
	setp.lt.u32 	%p2, %r18, 1073127583;
	@%p2 bra 	$L__BB1_4;
	{
	.reg .b32 %temp; 
	mov.b64 	{%r19, %temp}, %fd107;
	}
	{
	.reg .b32 %temp; 
	mov.b64 	{%temp, %r20}, %fd107;
	}
	add.s32 	%r21, %r20, -1048576;
	mov.b64 	%fd107, {%r19, %r21};
	add.s32 	%r48, %r47, -1022;
$L__BB1_4:
	add.f64 	%fd12, %fd107, 0dBFF0000000000000;
	add.f64 	%fd13, %fd107, 0d3FF0000000000000;
	rcp.approx.ftz.f64 	%fd14, %fd13;
	neg.f64 	%fd15, %fd13;
	fma.rn.f64 	%fd16, %fd15, %fd14, 0d3FF0000000000000;
	fma.rn.f64 	%fd17, %fd16, %fd16, %fd16;
	fma.rn.f64 	%fd18, %fd17, %fd14, %fd14;
	mul.f64 	%fd19, %fd12, %fd18;
	fma.rn.f64 	%fd20, %fd12, %fd18, %fd19;
	mul.f64 	%fd21, %fd20, %fd20;
	fma.rn.f64 	%fd22, %fd21, 0d3EB0F5FF7D2CAFE2, 0d3ED0F5D241AD3B5A;
	fma.rn.f64 	%fd23, %fd22, %fd21, 0d3EF3B20A75488A3F;
	fma.rn.f64 	%fd24, %fd23, %fd21, 0d3F1745CDE4FAECD5;
	fma.rn.f64 	%fd25, %fd24, %fd21, 0d3F3C71C7258A578B;
	fma.rn.f64 	%fd26, %fd25, %fd21, 0d3F6249249242B910;
	fma.rn.f64 	%fd27, %fd26, %fd21, 0d3F89999999999DFB;
	sub.f64 	%fd28, %fd12, %fd20;
	add.f64 	%fd29, %fd28, %fd28;
	neg.f64 	%fd30, %fd20;
	fma.rn.f64 	%fd31, %fd30, %fd12, %fd29;
	mul.f64 	%fd32, %fd18, %fd31;
	fma.rn.f64 	%fd33, %fd21, %fd27, 0d3FB5555555555555;
	mov.f64 	%fd34, 0d3FB5555555555555;
	sub.f64 	%fd35, %fd34, %fd33;
	fma.rn.f64 	%fd36, %fd21, %fd27, %fd35;
	add.f64 	%fd37, %fd36, 0dBC46A4CB00B9E7B0;
	add.f64 	%fd38, %fd33, %fd37;
	sub.f64 	%fd39, %fd33, %fd38;
	add.f64 	%fd40, %fd37, %fd39;
	mul.rn.f64 	%fd41, %fd20, %fd20;
	neg.f64 	%fd42, %fd41;
	fma.rn.f64 	%fd43, %fd20, %fd20, %fd42;
	{
	.reg .b32 %temp; 
	mov.b64 	{%r22, %temp}, %fd32;
	}
	{
	.reg .b32 %temp; 
	mov.b64 	{%temp, %r23}, %fd32;
	}
	add.s32 	%r24, %r23, 1048576;
	mov.b64 	%fd44, {%r22, %r24};
	fma.rn.f64 	%fd45, %fd20, %fd44, %fd43;
	mul.rn.f64 	%fd46, %fd41, %fd20;
	neg.f64 	%fd47, %fd46;
	fma.rn.f64 	%fd48, %fd41, %fd20, %fd47;
	fma.rn.f64 	%fd49, %fd41, %fd32, %fd48;
	fma.rn.f64 	%fd50, %fd45, %fd20, %fd49;
	mul.rn.f64 	%fd51, %fd38, %fd46;
	neg.f64 	%fd52, %fd51;
	fma.rn.f64 	%fd53, %fd38, %fd46, %fd52;
	fma.rn.f64 	%fd54, %fd38, %fd50, %fd53;
	fma.rn.f64 	%fd55, %fd40, %fd46, %fd54;
	add.f64 	%fd56, %fd51, %fd55;
	sub.f64 	%fd57, %fd51, %fd56;
	add.f64 	%fd58, %fd55, %fd57;
	add.f64 	%fd59, %fd20, %fd56;
	sub.f64 	%fd60, %fd20, %fd59;
	add.f64 	%fd61, %fd56, %fd60;
	add.f64 	%fd62, %fd58, %fd61;
	add.f64 	%fd63, %fd32, %fd62;
	add.f64 	%fd64, %fd59, %fd63;
	sub.f64 	%fd65, %fd59, %fd64;
	add.f64 	%fd66, %fd63, %fd65;
	xor.b32  	%r25, %r48, -2147483648;
	mov.b32 	%r26, 1127219200;
	mov.b64 	%fd67, {%r25, %r26};
	mov.b32 	%r27, -2147483648;
	mov.b64 	%fd68, {%r27, %r26};
	sub.f64 	%fd69, %fd67, %fd68;
	fma.rn.f64 	%fd70, %fd69, 0d3FE62E42FEFA39EF, %fd64;
	fma.rn.f64 	%fd71, %fd69, 0dBFE62E42FEFA39EF, %fd70;
	sub.f64 	%fd72, %fd71, %fd64;
	sub.f64 	%fd73, %fd66, %fd72;
	fma.rn.f64 	%fd74, %fd69, 0d3C7ABC9E3B39803F, %fd73;
	add.f64 	%fd75, %fd70, %fd74;
	sub.f64 	%fd76, %fd70, %fd75;
	add.f64 	%fd77, %fd74, %fd76;
	mov.f64 	%fd78, 0d4000000000000000;
	{
	.reg .b32 %temp; 
	mov.b64 	{%temp, %r28}, %fd78;
	}
	{
	.reg .b32 %temp; 
	mov.b64 	{%r29, %temp}, %fd78;
	}
	shl.b32 	%r30, %r28, 1;
	setp.gt.u32 	%p3, %r30, -33554433;
	and.b32  	%r31, %r28, -15728641;
	selp.b32 	%r32, %r31, %r28, %p3;
	mov.b64 	%fd79, {%r29, %r32};
	mul.rn.f64 	%fd80, %fd75, %fd79;
	neg.f64 	%fd81, %fd80;
	fma.rn.f64 	%fd82, %fd75, %fd79, %fd81;
	fma.rn.f64 	%fd83, %fd77, %fd79, %fd82;
	add.f64 	%fd4, %fd80, %fd83;
	sub.f64 	%fd84, %fd80, %fd4;
	add.f64 	%fd5, %fd83, %fd84;
	fma.rn.f64 	%fd85, %fd4, 0d3FF71547652B82FE, 0d4338000000000000;
	{
	.reg .b32 %temp; 
	mov.b64 	{%r13, %temp}, %fd85;
	}
	mov.f64 	%fd86, 0dC338000000000000;
	add.rn.f64 	%fd87, %fd85, %fd86;
	fma.rn.f64 	%fd88, %fd87, 0dBFE62E42FEFA39EF, %fd4;
	fma.rn.f64 	%fd89, %fd87, 0dBC7ABC9E3B39803F, %fd88;
	fma.rn.f64 	%fd90, %fd89, 0d3E5ADE1569CE2BDF, 0d3E928AF3FCA213EA;
	fma.rn.f64 	%fd91, %fd90, %fd89, 0d3EC71DEE62401315;
	fma.rn.f64 	%fd92, %fd91, %fd89, 0d3EFA01997C89EB71;
	fma.rn.f64 	%fd93, %fd92, %fd89, 0d3F2A01A014761F65;
	fma.rn.f64 	%fd94, %fd93, %fd89, 0d3F56C16C1852B7AF;
	fma.rn.f64 	%fd95, %fd94, %fd89, 0d3F81111111122322;
	fma.rn.f64 	%fd96, %fd95, %fd89, 0d3FA55555555502A1;
	fma.rn.f64 	%fd97, %fd96, %fd89, 0d3FC5555555555511;
	fma.rn.f64 	%fd98, %fd97, %fd89, 0d3FE000000000000B;
	fma.rn.f64 	%fd99, %fd98, %fd89, 0d3FF0000000000000;
	fma.rn.f64 	%fd100, %fd99, %fd89, 0d3FF0000000000000;
	{
	.reg .b32 %temp; 
	mov.b64 	{%r14, %temp}, %fd100;
	}
	{
	.reg .b32 %temp; 
	mov.b64 	{%temp, %r15}, %fd100;
	}
	shl.b32 	%r33, %r13, 20;
	add.s32 	%r34, %r33, %r15;
	mov.b64 	%fd108, {%r14, %r34};
	{
	.reg .b32 %temp; 
	mov.b64 	{%temp, %r35}, %fd4;
	}
	mov.b32 	%f2, %r35;
	abs.f32 	%f1, %f2;
	setp.lt.f32 	%p4, %f1, 0f4086232B;
	@%p4 bra 	$L__BB1_7;
	setp.lt.f64 	%p5, %fd4, 0d0000000000000000;
	add.f64 	%fd101, %fd4, 0d7FF0000000000000;
	selp.f64 	%fd108, 0d0000000000000000, %fd101, %p5;
	setp.geu.f32 	%p6, %f1, 0f40874800;
	@%p6 bra 	$L__BB1_7;
	shr.u32 	%r36, %r13, 31;
	add.s32 	%r37, %r13, %r36;
	shr.s32 	%r38, %r37, 1;
	shl.b32 	%r39, %r38, 20;
	add.s32 	%r40, %r15, %r39;
	mov.b64 	%fd102, {%r14, %r40};
	sub.s32 	%r41, %r13, %r38;
	shl.b32 	%r42, %r41, 20;
	add.s32 	%r43, %r42, 1072693248;
	mov.b32 	%r44, 0;
	mov.b64 	%fd103, {%r44, %r43};
	mul.f64 	%fd108, %fd103, %fd102;
$L__BB1_7:
	abs.f64 	%fd104, %fd108;
	setp.eq.f64 	%p7, %fd104, 0d7FF0000000000000;
	fma.rn.f64 	%fd105, %fd108, %fd5, %fd108;
	selp.f64 	%fd106, %fd108, %fd105, %p7;
	st.param.f64 	[func_retval0], %fd106;
	ret;

}


// ===== COMPILED SASS (sm_100) =====

	.target	sm_100

	.elftype	@"ET_EXEC"


//--------------------- .note.nv.tkinfo           --------------------------
	.section	.note.nv.tkinfo,"",@"SHT_NOTE"
	.sectionflags	@"SHF_NOTE_NV_TKINFO"
	.tkinfo
        /*0018*/ 	.word	0x00000002
        /*0030*/ 	.string	""
        /*0030*/ 	.string	"ptxas"
        /*0030*/ 	.string	"Cuda compilation tools, release 13.0, V13.0.88"
        /*0030*/ 	.string	"Build cuda_13.0.r13.0/compiler.36424714_0"
        /*0030*/ 	.string	"-arch sm_100 -m 64 "



//--------------------- .note.nv.cuinfo           --------------------------
	.section	.note.nv.cuinfo,"",@"SHT_NOTE"
	.sectionflags	@"SHF_NOTE_NV_CUINFO"
        /*0018*/ 	.short	0x0002
        /*001a*/ 	.short	0x0064
        /*001c*/ 	.short	0x0082
	.zero		2


//--------------------- .nv.info                  --------------------------
	.section	.nv.info,"",@"SHT_CUDA_INFO"
	.align	4


	//----- nvinfo : EIATTR_REGCOUNT
	.align		4
        /*0000*/ 	.byte	0x04, 0x2f
        /*0002*/ 	.short	(.L_2 - .L_1)
	.align		4
.L_1:
        /*0004*/ 	.word	index@(_Z3calPdS_S_S_S_S_S_iiiidddid)
        /*0008*/ 	.word	0x0000003a


	//----- nvinfo : EIATTR_FRAME_SIZE
	.align		4
.L_2:
        /*000c*/ 	.byte	0x04, 0x11
        /*000e*/ 	.short	(.L_4 - .L_3)
	.align		4
.L_3:
        /*0010*/ 	.word	index@($_Z3calPdS_S_S_S_S_S_iiiidddid$__internal_accurate_pow)
        /*0014*/ 	.word	0x00000008


	//----- nvinfo : EIATTR_FRAME_SIZE
	.align		4
.L_4:
        /*0018*/ 	.byte	0x04, 0x11
        /*001a*/ 	.short	(.L_6 - .L_5)
	.align		4
.L_5:
        /*001c*/ 	.word	index@($__internal_1_$__cuda_sm20_div_rn_f64_full)
        /*0020*/ 	.word	0x00000008


	//----- nvinfo : EIATTR_FRAME_SIZE
	.align		4
.L_6:
        /*0024*/ 	.byte	0x04, 0x11
        /*0026*/ 	.short	(.L_8 - .L_7)
	.align		4
.L_7:
        /*0028*/ 	.word	index@($__internal_0_$__cuda_sm20_dblrcp_rn_slowpath_v3)
        /*002c*/ 	.word	0x00000008


	//----- nvinfo : EIATTR_FRAME_SIZE
	.align		4
.L_8:
        /*0030*/ 	.byte	0x04, 0x11
        /*0032*/ 	.short	(.L_10 - .L_9)
	.align		4
.L_9:
        /*0034*/ 	.word	index@(_Z3calPdS_S_S_S_S_S_iiiidddid)
        /*0038*/ 	.word	0x00000008


	//----- nvinfo : EIATTR_MIN_STACK_SIZE
	.align		4
.L_10:
        /*003c*/ 	.byte	0x04, 0x12
        /*003e*/ 	.short	(.L_12 - .L_11)
	.align		4
.L_11:
        /*0040*/ 	.word	index@(_Z3calPdS_S_S_S_S_S_iiiidddid)
        /*0044*/ 	.word	0x00000008
.L_12:


//--------------------- .nv.compat                --------------------------
	.section	.nv.compat,"",@"SHT_CUDA_COMPAT_INFO"
	.align	4
        /*0000*/ 	.byte	0x02, 0x09, 0x00, 0x00, 0x02, 0x02, 0x01, 0x00, 0x02, 0x05, 0x05, 0x00, 0x03, 0x07, 0x01, 0x01
        /*0010*/ 	.byte	0x02, 0x03, 0x00, 0x00, 0x02, 0x06, 0x01, 0x00, 0x04, 0x0b, 0x08, 0x00, 0x01, 0x00, 0x00, 0x00
        /*0020*/ 	.byte	0x00, 0x00, 0x00, 0x00


//--------------------- .nv.info._Z3calPdS_S_S_S_S_S_iiiidddid --------------------------
	.section	.nv.info._Z3calPdS_S_S_S_S_S_iiiidddid,"",@"SHT_CUDA_INFO"
	.sectionflags	@""
	.align	4


	//----- nvinfo : EIATTR_CUDA_API_VERSION
	.align		4
        /*0000*/ 	.byte	0x04, 0x37
        /*0002*/ 	.short	(.L_14 - .L_13)
.L_13:
        /*0004*/ 	.word	0x00000082


	//----- nvinfo : EIATTR_KPARAM_INFO
	.align		4
.L_14:
        /*0008*/ 	.byte	0x04, 0x17
        /*000a*/ 	.short	(.L_16 - .L_15)
.L_15:
        /*000c*/ 	.word	0x00000000
        /*0010*/ 	.short	0x000f
        /*0012*/ 	.short	0x0068
        /*0014*/ 	.byte	0x00, 0xf0, 0x21, 0x00


	//----- nvinfo : EIATTR_KPARAM_INFO
	.align		4
.L_16:
        /*0018*/ 	.byte	0x04, 0x17
        /*001a*/ 	.short	(.L_18 - .L_17)
.L_17:
        /*001c*/ 	.word	0x00000000
        /*0020*/ 	.short	0x000e
        /*0022*/ 	.short	0x0060
        /*0024*/ 	.byte	0x00, 0xf0, 0x11, 0x00


	//----- nvinfo : EIATTR_KPARAM_INFO
	.align		4
.L_18:
        /*0028*/ 	.byte	0x04, 0x17
        /*002a*/ 	.short	(.L_20 - .L_19)
.L_19:
        /*002c*/ 	.word	0x00000000
        /*0030*/ 	.short	0x000d
        /*0032*/ 	.short	0x0058
        /*0034*/ 	.byte	0x00, 0xf0, 0x21, 0x00


	//----- nvinfo : EIATTR_KPARAM_INFO
	.align		4
.L_20:
        /*0038*/ 	.byte	0x04, 0x17
        /*003a*/ 	.short	(.L_22 - .L_21)
.L_21:
        /*003c*/ 	.word	0x00000000
        /*0040*/ 	.short	0x000c
        /*0042*/ 	.short	0x0050
        /*0044*/ 	.byte	0x00, 0xf0, 0x21, 0x00


	//----- nvinfo : EIATTR_KPARAM_INFO
	.align		4
.L_22:
        /*0048*/ 	.byte	0x04, 0x17
        /*004a*/ 	.short	(.L_24 - .L_23)
.L_23:
        /*004c*/ 	.word	0x00000000
        /*0050*/ 	.short	0x000b
        /*0052*/ 	.short	0x0048
        /*0054*/ 	.byte	0x00, 0xf0, 0x21, 0x00


	//----- nvinfo : EIATTR_KPARAM_INFO
	.align		4
.L_24:
        /*0058*/ 	.byte	0x04, 0x17
        /*005a*/ 	.short	(.L_26 - .L_25)
.L_25:
        /*005c*/ 	.word	0x00000000
        /*0060*/ 	.short	0x000a
        /*0062*/ 	.short	0x0044
        /*0064*/ 	.byte	0x00, 0xf0, 0x11, 0x00


	//----- nvinfo : EIATTR_KPARAM_INFO
	.align		4
.L_26:
        /*0068*/ 	.byte	0x04, 0x17
        /*006a*/ 	.short	(.L_28 - .L_27)
.L_27:
        /*006c*/ 	.word	0x00000000
        /*0070*/ 	.short	0x0009
        /*0072*/ 	.short	0x0040
        /*0074*/ 	.byte	0x00, 0xf0, 0x11, 0x00


	//----- nvinfo : EIATTR_KPARAM_INFO
	.align		4
.L_28:
        /*0078*/ 	.byte	0x04, 0x17
        /*007a*/ 	.short	(.L_30 - .L_29)
.L_29:
        /*007c*/ 	.word	0x00000000
        /*0080*/ 	.short	0x0008
        /*0082*/ 	.short	0x003c
        /*0084*/ 	.byte	0x00, 0xf0, 0x11, 0x00


	//----- nvinfo : EIATTR_KPARAM_INFO
	.align		4
.L_30:
        /*0088*/ 	.byte	0x04, 0x17
        /*008a*/ 	.short	(.L_32 - .L_31)
.L_31:
        /*008c*/ 	.word	0x00000000
        /*0090*/ 	.short	0x0007
        /*0092*/ 	.short	0x0038
        /*0094*/ 	.byte	0x00, 0xf0, 0x11, 0x00


	//----- nvinfo : EIATTR_KPARAM_INFO
	.align		4
.L_32:
        /*0098*/ 	.byte	0x04, 0x17
        /*009a*/ 	.short	(.L_34 - .L_33)
.L_33:
        /*009c*/ 	.word	0x00000000
        /*00a0*/ 	.short	0x0006
        /*00a2*/ 	.short	0x0030
        /*00a4*/ 	.byte	0x00, 0xf5, 0x21, 0x00


	//----- nvinfo : EIATTR_KPARAM_INFO
	.align		4
.L_34:
        /*00a8*/ 	.byte	0x04, 0x17
        /*00aa*/ 	.short	(.L_36 - .L_35)
.L_35:
        /*00ac*/ 	.word	0x00000000
        /*00b0*/ 	.short	0x0005
        /*00b2*/ 	.short	0x0028
        /*00b4*/ 	.byte	0x00, 0xf5, 0x21, 0x00


	//----- nvinfo : EIATTR_KPARAM_INFO
	.align		4
.L_36:
        /*00b8*/ 	.byte	0x04, 0x17
        /*00ba*/ 	.short	(.L_38 - .L_37)
.L_37:
        /*00bc*/ 	.word	0x00000000
        /*00c0*/ 	.short	0x0004
        /*00c2*/ 	.short	0x0020
        /*00c4*/ 	.byte	0x00, 0xf5, 0x21, 0x00


	//----- nvinfo : EIATTR_KPARAM_INFO
	.align		4
.L_38:
        /*00c8*/ 	.byte	0x04, 0x17
        /*00ca*/ 	.short	(.L_40 - .L_39)
.L_39:
        /*00cc*/ 	.word	0x00000000
        /*00d0*/ 	.short	0x0003
        /*00d2*/ 	.short	0x0018
        /*00d4*/ 	.byte	0x00, 0xf5, 0x21, 0x00


	//----- nvinfo : EIATTR_KPARAM_INFO
	.align		4
.L_40:
        /*00d8*/ 	.byte	0x04, 0x17
        /*00da*/ 	.short	(.L_42 - .L_41)
.L_41:
        /*00dc*/ 	.word	0x00000000
        /*00e0*/ 	.short	0x0002
        /*00e2*/ 	.short	0x0010
        /*00e4*/ 	.byte	0x00, 0xf5, 0x21, 0x00


	//----- nvinfo : EIATTR_KPARAM_INFO
	.align		4
.L_42:
        /*00e8*/ 	.byte	0x04, 0x17
        /*00ea*/ 	.short	(.L_44 - .L_43)
.L_43:
        /*00ec*/ 	.word	0x00000000
        /*00f0*/ 	.short	0x0001
        /*00f2*/ 	.short	0x0008
        /*00f4*/ 	.byte	0x00, 0xf5, 0x21, 0x00


	//----- nvinfo : EIATTR_KPARAM_INFO
	.align		4
.L_44:
        /*00f8*/ 	.byte	0x04, 0x17
        /*00fa*/ 	.short	(.L_46 - .L_45)
.L_45:
        /*00fc*/ 	.word	0x00000000
        /*0100*/ 	.short	0x0000
        /*0102*/ 	.short	0x0000
        /*0104*/ 	.byte	0x00, 0xf5, 0x21, 0x00


	//----- nvinfo : EIATTR_SPARSE_MMA_MASK
	.align		4
.L_46:
        /*0108*/ 	.byte	0x03, 0x50
        /*010a*/ 	.short	0x0000


	//----- nvinfo : EIATTR_MAXREG_COUNT
	.align		4
        /*010c*/ 	.byte	0x03, 0x1b
        /*010e*/ 	.short	0x00ff


	//----- nvinfo : EIATTR_NUM_BARRIERS
	.align		4
        /*0110*/ 	.byte	0x02, 0x4c
        /*0112*/ 	.byte	0x01
	.zero		1


	//----- nvinfo : EIATTR_EXTERNS
	.align		4
        /*0114*/ 	.byte	0x04, 0x0f
        /*0116*/ 	.short	(.L_48 - .L_47)


	//   ....[0]....
	.align		4
.L_47:
        /*0118*/ 	.word	index@(vprintf)


	//----- nvinfo : EIATTR_MERCURY_ISA_VERSION
	.align		4
.L_48:
        /*011c*/ 	.byte	0x03, 0x5f
        /*011e*/ 	.short	0x0101


	//----- nvinfo : EIATTR_VRC_CTA_INIT_COUNT
	.align		4
        /*0120*/ 	.byte	0x02, 0x4a
	.zero		1
	.zero		1


	//----- nvinfo : EIATTR_SYSCALL_OFFSETS
	.align		4
        /*0124*/ 	.byte	0x04, 0x46
        /*0126*/ 	.short	(.L_50 - .L_49)


	//   ....[0]....
.L_49:
        /*0128*/ 	.word	0x00000110


	//----- nvinfo : EIATTR_EXIT_INSTR_OFFSETS
	.align		4
.L_50:
        /*012c*/ 	.byte	0x04, 0x1c
        /*012e*/ 	.short	(.L_52 - .L_51)


	//   ....[0]....
.L_51:
        /*0130*/ 	.word	0x000040f0


	//----- nvinfo : EIATTR_CRS_STACK_SIZE
	.align		4
.L_52:
        /*0134*/ 	.byte	0x04, 0x1e
        /*0136*/ 	.short	(.L_54 - .L_53)
.L_53:
        /*0138*/ 	.word	0x00000000


	//----- nvinfo : EIATTR_CBANK_PARAM_SIZE
	.align		4
.L_54:
        /*013c*/ 	.byte	0x03, 0x19
        /*013e*/ 	.short	0x0070


	//----- nvinfo : EIATTR_PARAM_CBANK
	.align		4
        /*0140*/ 	.byte	0x04, 0x0a
        /*0142*/ 	.short	(.L_56 - .L_55)
	.align		4
.L_55:
        /*0144*/ 	.word	index@(.nv.constant0._Z3calPdS_S_S_S_S_S_iiiidddid)
        /*0148*/ 	.short	0x0380
        /*014a*/ 	.short	0x0070


	//----- nvinfo : EIATTR_SW_WAR
	.align		4
.L_56:
        /*014c*/ 	.byte	0x04, 0x36
        /*014e*/ 	.short	(.L_58 - .L_57)
.L_57:
        /*0150*/ 	.word	0x00000008
.L_58:


//--------------------- .nv.callgraph             --------------------------
	.section	.nv.callgraph,"",@"SHT_CUDA_CALLGRAPH"
	.align	4
	.sectionentsize	8
	.align		4
        /*0000*/ 	.word	0x00000000
	.align		4
        /*0004*/ 	.word	0xffffffff
	.align		4
        /*0008*/ 	.word	index@(_Z3calPdS_S_S_S_S_S_iiiidddid)
	.align		4
        /*000c*/ 	.word	index@(vprintf)
	.align		4
        /*0010*/ 	.word	0x00000000
	.align		4
        /*0014*/ 	.word	0xfffffffe
	.align		4
        /*0018*/ 	.word	0x00000000
	.align		4
        /*001c*/ 	.word	0xfffffffd
	.align		4
        /*0020*/ 	.word	0x00000000
	.align		4
        /*0024*/ 	.word	0xfffffffc


//--------------------- .nv.constant4             --------------------------
	.section	.nv.constant4,"a",@progbits
	.align	8
	.align		8
.nv.constant4:
        /*0000*/ 	.dword	vprintf
	.align		8
        /*0008*/ 	.dword	$str


//--------------------- .text._Z3calPdS_S_S_S_S_S_iiiidddid --------------------------
	.section	.text._Z3calPdS_S_S_S_S_S_iiiidddid,"ax",@progbits
	.align	128
        .global         _Z3calPdS_S_S_S_S_S_iiiidddid
        .type           _Z3calPdS_S_S_S_S_S_iiiidddid,@function
        .size           _Z3calPdS_S_S_S_S_S_iiiidddid,(.L_x_76 - _Z3calPdS_S_S_S_S_S_iiiidddid)
        .other          _Z3calPdS_S_S_S_S_S_iiiidddid,@"STO_CUDA_ENTRY STV_DEFAULT"
_Z3calPdS_S_S_S_S_S_iiiidddid:
.text._Z3calPdS_S_S_S_S_S_iiiidddid:
[----:B------:R-:W0:Y:S01]  /*0000*/  LDC R1, c[0x0][0x37c] ;  /* 0x0000df00ff017b82 */ /* 0x000e220000000800 */
[----:B------:R-:W1:Y:S01]  /*0010*/  S2R R3, SR_TID.X ;  /* 0x0000000000037919 */ /* 0x000e620000002100 */
[----:B------:R-:W2:Y:S06]  /*0020*/  LDCU UR5, c[0x0][0x2fc] ;  /* 0x00005f80ff0577ac */ /* 0x000eac0008000800 */
[----:B------:R-:W1:Y:S01]  /*0030*/  S2UR UR6, SR_CTAID.X ;  /* 0x00000000000679c3 */ /* 0x000e620000002500 */
[----:B0-----:R-:W-:Y:S01]  /*0040*/  VIADD R1, R1, 0xfffffff8 ;  /* 0xfffffff801017836 */ /* 0x001fe20000000000 */
[----:B------:R-:W-:Y:S01]  /*0050*/  MOV R0, 0x0 ;  /* 0x0000000000007802 */ /* 0x000fe20000000f00 */
[----:B------:R-:W0:Y:S05]  /*0060*/  LDCU UR4, c[0x0][0x2f8] ;  /* 0x00005f00ff0477ac */ /* 0x000e2a0008000800 */
[----:B------:R-:W1:Y:S08]  /*0070*/  LDC R2, c[0x0][0x360] ;  /* 0x0000d800ff027b82 */ /* 0x000e700000000800 */
[----:B------:R3:W4:Y:S01]  /*0080*/  LDC.64 R8, c[0x4][R0] ;  /* 0x0100000000087b82 */ /* 0x0007220000000a00 */
[----:B0-----:R-:W-:-:S05]  /*0090*/  IADD3 R6, P0, PT, R1, UR4, RZ ;  /* 0x0000000401067c10 */ /* 0x001fca000ff1e0ff */
[----:B--2---:R-:W-:Y:S02]  /*00a0*/  IMAD.X R7, RZ, RZ, UR5, P0 ;  /* 0x00000005ff077e24 */ /* 0x004fe400080e06ff */
[----:B-1----:R-:W-:Y:S01]  /*00b0*/  IMAD R2, R2, UR6, R3 ;  /* 0x0000000602027c24 */ /* 0x002fe2000f8e0203 */
[----:B------:R-:W0:Y:S04]  /*00c0*/  LDCU.64 UR6, c[0x4][0x8] ;  /* 0x01000100ff0677ac */ /* 0x000e280008000a00 */
[----:B------:R3:W-:Y:S01]  /*00d0*/  STL [R1], R2 ;  /* 0x0000000201007387 */ /* 0x0007e20000100800 */
[----:B0-----:R-:W-:Y:S02]  /*00e0*/  IMAD.U32 R4, RZ, RZ, UR6 ;  /* 0x00000006ff047e24 */ /* 0x001fe4000f8e00ff */
[----:B---34-:R-:W-:-:S07]  /*00f0*/  IMAD.U32 R5, RZ, RZ, UR7 ;  /* 0x00000007ff057e24 */ /* 0x018fce000f8e00ff */
[----:B------:R-:W-:-:S07]  /*0100*/  LEPC R20, `(.L_x_0) ;  /* 0x000000001014794e */ /* 0x000fce0000000000 */
[----:B------:R-:W-:Y:S05]  /*0110*/  CALL.ABS.NOINC R8 ;  /* 0x0000000008007343 */ /* 0x000fea0003c00000 */
.L_x_0:
[----:B------:R-:W0:Y:S01]  /*0120*/  LDC R10, c[0x0][0x3bc] ;  /* 0x0000ef00ff0a7b82 */ /* 0x000e220000000800 */
[----:B------:R-:W-:-:S07]  /*0130*/  ISETP.GE.AND P2, PT, R2, RZ, PT ;  /* 0x000000ff0200720c */ /* 0x000fce0003f46270 */
[----:B------:R-:W1:Y:S08]  /*0140*/  LDC.64 R8, c[0x0][0x398] ;  /* 0x0000e600ff087b82 */ /* 0x000e700000000a00 */
[----:B------:R-:W2:Y:S01]  /*0150*/  LDC.64 R38, c[0x0][0x358] ;  /* 0x0000d600ff267b82 */ /* 0x000ea20000000a00 */
[----:B0-----:R-:W-:-:S04]  /*0160*/  IABS R3, R10 ;  /* 0x0000000a00037213 */ /* 0x001fc80000000000 */
[----:B------:R-:W0:Y:S01]  /*0170*/  I2F.RP R0, R3 ;  /* 0x0000000300007306 */ /* 0x000e220000209400 */
[----:B-1----:R-:W-:-:S07]  /*0180*/  IMAD.WIDE R8, R2, 0x8, R8 ;  /* 0x0000000802087825 */ /* 0x002fce00078e0208 */
[----:B0-----:R-:W0:Y:S02]  /*0190*/  MUFU.RCP R0, R0 ;  /* 0x0000000000007308 */ /* 0x001e240000001000 */
[----:B0-----:R-:W-:-:S06]  /*01a0*/  VIADD R4, R0, 0xffffffe ;  /* 0x0ffffffe00047836 */ /* 0x001fcc0000000000 */
[----:B------:R0:W1:Y:S02]  /*01b0*/  F2I.FTZ.U32.TRUNC.NTZ R5, R4 ;  /* 0x0000000400057305 */ /* 0x000064000021f000 */
[----:B0-----:R-:W-:Y:S02]  /*01c0*/  IMAD.MOV.U32 R4, RZ, RZ, RZ ;  /* 0x000000ffff047224 */ /* 0x001fe400078e00ff */
[----:B-1----:R-:W-:-:S04]  /*01d0*/  IMAD.MOV R6, RZ, RZ, -R5 ;  /* 0x000000ffff067224 */ /* 0x002fc800078e0a05 */
[----:B------:R-:W-:Y:S01]  /*01e0*/  IMAD R7, R6, R3, RZ ;  /* 0x0000000306077224 */ /* 0x000fe200078e02ff */
[----:B------:R-:W-:-:S03]  /*01f0*/  IABS R6, R2 ;  /* 0x0000000200067213 */ /* 0x000fc60000000000 */
[----:B------:R-:W-:-:S06]  /*0200*/  IMAD.HI.U32 R5, R5, R7, R4 ;  /* 0x0000000705057227 */ /* 0x000fcc00078e0004 */
[----:B------:R-:W-:-:S04]  /*0210*/  IMAD.HI.U32 R5, R5, R6, RZ ;  /* 0x0000000605057227 */ /* 0x000fc800078e00ff */
[----:B------:R-:W-:-:S04]  /*0220*/  IMAD.MOV R5, RZ, RZ, -R5 ;  /* 0x000000ffff057224 */ /* 0x000fc800078e0a05 */
[----:B------:R-:W-:-:S05]  /*0230*/  IMAD R0, R3, R5, R6 ;  /* 0x0000000503007224 */ /* 0x000fca00078e0206 */
[----:B------:R-:W-:-:S13]  /*0240*/  ISETP.GT.U32.AND P0, PT, R3, R0, PT ;  /* 0x000000000300720c */ /* 0x000fda0003f04070 */
[----:B------:R-:W-:Y:S01]  /*0250*/  @!P0 IMAD.IADD R0, R0, 0x1, -R3 ;  /* 0x0000000100008824 */ /* 0x000fe200078e0a03 */
[----:B------:R-:W-:-:S04]  /*0260*/  ISETP.NE.AND P0, PT, R10, RZ, PT ;  /* 0x000000ff0a00720c */ /* 0x000fc80003f05270 */
[----:B------:R-:W-:-:S13]  /*0270*/  ISETP.GT.U32.AND P1, PT, R3, R0, PT ;  /* 0x000000000300720c */ /* 0x000fda0003f24070 */
[----:B------:R-:W-:-:S04]  /*0280*/  @!P1 IMAD.IADD R0, R0, 0x1, -R3 ;  /* 0x0000000100009824 */ /* 0x000fc800078e0a03 */
[----:B------:R-:W-:Y:S01]  /*0290*/  @!P2 IMAD.MOV R0, RZ, RZ, -R0 ;  /* 0x000000ffff00a224 */ /* 0x000fe200078e0a00 */
[----:B------:R-:W-:-:S04]  /*02a0*/  @!P0 LOP3.LUT R0, RZ, R10, RZ, 0x33, !PT ;  /* 0x0000000aff008212 */ /* 0x000fc800078e33ff */
[----:B------:R-:W-:-:S04]  /*02b0*/  ISETP.NE.AND P0, PT, R0, 0x28, PT ;  /* 0x000000280000780c */ /* 0x000fc80003f05270 */
[----:B------:R-:W-:-:S13]  /*02c0*/  ISETP.EQ.OR P0, PT, R0, RZ, !P0 ;  /* 0x000000ff0000720c */ /* 0x000fda0004702670 */
[----:B--2---:R-:W-:Y:S05]  /*02d0*/  @P0 BRA `(.L_x_1) ;  /* 0x0000000c00340947 */ /* 0x004fea0003800000 */
[----:B------:R-:W0:Y:S01]  /*02e0*/  LDC.64 R12, c[0x0][0x380] ;  /* 0x0000e000ff0c7b82 */ /* 0x000e220000000a00 */
[C---:B------:R-:W-:Y:S02]  /*02f0*/  R2UR UR4, R38.reuse ;  /* 0x00000000260472ca */ /* 0x040fe400000e0000 */
[C---:B------:R-:W-:Y:S02]  /*0300*/  R2UR UR5, R39.reuse ;  /* 0x00000000270572ca */ /* 0x040fe400000e0000 */
[----:B------:R-:W-:Y:S02]  /*0310*/  R2UR UR6, R38 ;  /* 0x00000000260672ca */ /* 0x000fe400000e0000 */
[----:B------:R-:W-:Y:S01]  /*0320*/  R2UR UR7, R39 ;  /* 0x00000000270772ca */ /* 0x000fe200000e0000 */
[----:B------:R-:W1:Y:S01]  /*0330*/  LDC.64 R10, c[0x0][0x3c8] ;  /* 0x0000f200ff0a7b82 */ /* 0x000e620000000a00 */
[----:B0-----:R-:W-:-:S07]  /*0340*/  IMAD.WIDE R12, R2, 0x8, R12 ;  /* 0x00000008020c7825 */ /* 0x001fce00078e020c */
[----:B------:R-:W2:Y:S04]  /*0350*/  LDG.E.64 R4, desc[UR4][R12.64+0x8] ;  /* 0x000008040c047981 */ /* 0x000ea8000c1e1b00 */
[----:B------:R-:W2:Y:S01]  /*0360*/  LDG.E.64 R6, desc[UR6][R12.64+-0x8] ;  /* 0xfffff8060c067981 */ /* 0x000ea2000c1e1b00 */
[----:B-1----:R-:W-:Y:S01]  /*0370*/  DADD R10, R10, R10 ;  /* 0x000000000a0a7229 */ /* 0x002fe2000000000a */
[----:B------:R-:W-:Y:S01]  /*0380*/  IMAD.MOV.U32 R14, RZ, RZ, 0x1 ;  /* 0x00000001ff0e7424 */ /* 0x000fe200078e00ff */
[----:B------:R-:W-:Y:S04]  /*0390*/  BSSY.RECONVERGENT B1, `(.L_x_2) ;  /* 0x0000015000017945 */ /* 0x000fe80003800200 */
[----:B------:R-:W0:Y:S02]  /*03a0*/  MUFU.RCP64H R15, R11 ;  /* 0x0000000b000f7308 */ /* 0x000e240000001800 */
[----:B0-----:R-:W-:-:S08]  /*03b0*/  DFMA R16, -R10, R14, 1 ;  /* 0x3ff000000a10742b */ /* 0x001fd0000000010e */
[----:B------:R-:W-:-:S08]  /*03c0*/  DFMA R16, R16, R16, R16 ;  /* 0x000000101010722b */ /* 0x000fd00000000010 */
[----:B------:R-:W-:-:S08]  /*03d0*/  DFMA R16, R14, R16, R14 ;  /* 0x000000100e10722b */ /* 0x000fd0000000000e */
[----:B------:R-:W-:-:S08]  /*03e0*/  DFMA R14, -R10, R16, 1 ;  /* 0x3ff000000a0e742b */ /* 0x000fd00000000110 */
[----:B------:R-:W-:Y:S02]  /*03f0*/  DFMA R14, R16, R14, R16 ;  /* 0x0000000e100e722b */ /* 0x000fe40000000010 */
[----:B--2---:R-:W-:-:S08]  /*0400*/  DADD R36, R4, -R6 ;  /* 0x0000000004247229 */ /* 0x004fd00000000806 */
[----:B------:R-:W-:Y:S02]  /*0410*/  DMUL R4, R36, R14 ;  /* 0x0000000e24047228 */ /* 0x000fe40000000000 */
[----:B------:R-:W-:-:S06]  /*0420*/  FSETP.GEU.AND P1, PT, |R37|, 6.5827683646048100446e-37, PT ;  /* 0x036000002500780b */ /* 0x000fcc0003f2e200 */
[----:B------:R-:W-:-:S08]  /*0430*/  DFMA R6, -R10, R4, R36 ;  /* 0x000000040a06722b */ /* 0x000fd00000000124 */
[----:B------:R-:W-:-:S10]  /*0440*/  DFMA R4, R14, R6, R4 ;  /* 0x000000060e04722b */ /* 0x000fd40000000004 */
[----:B------:R-:W-:-:S05]  /*0450*/  FFMA R3, RZ, R11, R5 ;  /* 0x0000000bff037223 */ /* 0x000fca0000000005 */
[----:B------:R-:W-:-:S13]  /*0460*/  FSETP.GT.AND P0, PT, |R3|, 1.469367938527859385e-39, PT ;  /* 0x001000000300780b */ /* 0x000fda0003f04200 */
[----:B------:R-:W-:Y:S05]  /*0470*/  @P0 BRA P1, `(.L_x_3) ;  /* 0x0000000000180947 */ /* 0x000fea0000800000 */
[----:B------:R-:W-:Y:S01]  /*0480*/  IMAD.MOV.U32 R46, RZ, RZ, R10 ;  /* 0x000000ffff2e7224 */ /* 0x000fe200078e000a */
[----:B------:R-:W-:Y:S01]  /*0490*/  MOV R34, 0x4c0 ;  /* 0x000004c000227802 */ /* 0x000fe20000000f00 */
[----:B------:R-:W-:-:S07]  /*04a0*/  IMAD.MOV.U32 R47, RZ, RZ, R11 ;  /* 0x000000ffff2f7224 */ /* 0x000fce00078e000b */
[----:B------:R-:W-:Y:S05]  /*04b0*/  CALL.REL.NOINC `($__internal_1_$__cuda_sm20_div_rn_f64_full) ;  /* 0x0000003c00c07944 */ /* 0x000fea0003c00000 */
[----:B------:R-:W-:Y:S02]  /*04c0*/  IMAD.MOV.U32 R4, RZ, RZ, R44 ;  /* 0x000000ffff047224 */ /* 0x000fe400078e002c */
[----:B------:R-:W-:-:S07]  /*04d0*/  IMAD.MOV.U32 R5, RZ, RZ, R45 ;  /* 0x000000ffff057224 */ /* 0x000fce00078e002d */
.L_x_3:
[----:B------:R-:W-:Y:S05]  /*04e0*/  BSYNC.RECONVERGENT B1 ;  /* 0x0000000000017941 */ /* 0x000fea0003800200 */
.L_x_2:
[----:B------:R-:W0:Y:S01]  /*04f0*/  LDC.64 R14, c[0x0][0x388] ;  /* 0x0000e200ff0e7b82 */ /* 0x000e220000000a00 */
[----:B------:R-:W1:Y:S01]  /*0500*/  LDCU UR4, c[0x0][0x3b8] ;  /* 0x00007700ff0477ac */ /* 0x000e620008000800 */
[C---:B------:R-:W-:Y:S02]  /*0510*/  R2UR UR6, R38.reuse ;  /* 0x00000000260672ca */ /* 0x040fe400000e0000 */
[C---:B------:R-:W-:Y:S02]  /*0520*/  R2UR UR7, R39.reuse ;  /* 0x00000000270772ca */ /* 0x040fe400000e0000 */
[----:B------:R-:W-:Y:S02]  /*0530*/  R2UR UR8, R38 ;  /* 0x00000000260872ca */ /* 0x000fe400000e0000 */
[----:B------:R-:W-:Y:S01]  /*0540*/  R2UR UR9, R39 ;  /* 0x00000000270972ca */ /* 0x000fe200000e0000 */
[----:B------:R-:W2:Y:S01]  /*0550*/  LDC.64 R16, c[0x0][0x3d0] ;  /* 0x0000f400ff107b82 */ /* 0x000ea20000000a00 */
[----:B-1----:R-:W-:-:S02]  /*0560*/  VIADD R7, R2, UR4 ;  /* 0x0000000402077c36 */ /* 0x002fc40008000000 */
[----:B------:R-:W-:Y:S02]  /*0570*/  VIADD R3, R2, -UR4 ;  /* 0x8000000402037c36 */ /* 0x000fe40008000000 */
[----:B0-----:R-:W-:-:S04]  /*0580*/  IMAD.WIDE R6, R7, 0x8, R14 ;  /* 0x0000000807067825 */ /* 0x001fc800078e020e */
[----:B------:R-:W-:Y:S02]  /*0590*/  IMAD.WIDE R14, R3, 0x8, R14 ;  /* 0x00000008030e7825 */ /* 0x000fe400078e020e */
[----:B------:R-:W3:Y:S04]  /*05a0*/  LDG.E.64 R6, desc[UR6][R6.64] ;  /* 0x0000000606067981 */ /* 0x000ee8000c1e1b00 */
[----:B------:R-:W3:Y:S01]  /*05b0*/  LDG.E.64 R18, desc[UR8][R14.64] ;  /* 0x000000080e127981 */ /* 0x000ee2000c1e1b00 */
[----:B--2---:R-:W-:Y:S01]  /*05c0*/  DADD R16, R16, R16 ;  /* 0x0000000010107229 */ /* 0x004fe20000000010 */
        /* <DEDUP_REMOVED lines=8> */
[----:B---3--:R-:W-:-:S08]  /*0650*/  DADD R36, R6, -R18 ;  /* 0x0000000006247229 */ /* 0x008fd00000000812 */
        /* <DEDUP_REMOVED lines=13> */
.L_x_5:
[----:B------:R-:W-:Y:S05]  /*0730*/  BSYNC.RECONVERGENT B1 ;  /* 0x0000000000017941 */ /* 0x000fea0003800200 */
.L_x_4:
[----:B------:R-:W-:Y:S01]  /*0740*/  DADD R30, -RZ, |R4| ;  /* 0x00000000ff1e7229 */ /* 0x000fe20000000504 */
[----:B------:R-:W-:Y:S01]  /*0750*/  BSSY.RECONVERGENT B0, `(.L_x_6) ;  /* 0x0000003000007945 */ /* 0x000fe20003800200 */
[----:B------:R-:W-:-:S09]  /*0760*/  MOV R32, 0x780 ;  /* 0x0000078000207802 */ /* 0x000fd20000000f00 */
[----:B------:R-:W-:Y:S05]  /*0770*/  CALL.REL.NOINC `($_Z3calPdS_S_S_S_S_S_iiiidddid$__internal_accurate_pow) ;  /* 0x0000004000807944 */ /* 0x000fea0003c00000 */
[----:B------:R-:W-:Y:S05]  /*0780*/  BSYNC.RECONVERGENT B0 ;  /* 0x0000000000007941 */ /* 0x000fea0003800200 */
.L_x_6:
[----:B------:R-:W0:Y:S01]  /*0790*/  LDC R26, c[0x0][0x3dc] ;  /* 0x0000f700ff1a7b82 */ /* 0x000e220000000800 */
[C---:B------:R-:W-:Y:S01]  /*07a0*/  DSETP.NEU.AND P0, PT, R4.reuse, RZ, PT ;  /* 0x000000ff0400722a */ /* 0x040fe20003f0d000 */
[----:B------:R-:W-:Y:S01]  /*07b0*/  BSSY.RECONVERGENT B0, `(.L_x_7) ;  /* 0x0000017000007945 */ /* 0x000fe20003800200 */
[----:B------:R-:W-:-:S05]  /*07c0*/  DSETP.NEU.AND P2, PT, R4, 1, PT ;  /* 0x3ff000000400742a */ /* 0x000fca0003f4d000 */
[----:B------:R-:W1:Y:S07]  /*07d0*/  LDC.64 R24, c[0x0][0x3d8] ;  /* 0x0000f600ff187b82 */ /* 0x000e6e0000000a00 */
[----:B------:R-:W-:Y:S01]  /*07e0*/  @!P0 CS2R R30, SRZ ;  /* 0x00000000001e8805 */ /* 0x000fe2000001ff00 */
[----:B0-----:R-:W1:Y:S01]  /*07f0*/  MUFU.RCP64H R21, R26 ;  /* 0x0000001a00157308 */ /* 0x001e620000001800 */
[----:B------:R-:W-:-:S05]  /*0800*/  VIADD R20, R26, 0x300402 ;  /* 0x003004021a147836 */ /* 0x000fca0000000000 */
[----:B------:R-:W-:Y:S01]  /*0810*/  FSETP.GEU.AND P3, PT, |R20|, 5.8789094863358348022e-39, PT ;  /* 0x004004021400780b */ /* 0x000fe20003f6e200 */
[----:B-1----:R-:W-:-:S08]  /*0820*/  DFMA R18, R20, -R24, 1 ;  /* 0x3ff000001412742b */ /* 0x002fd00000000818 */
[----:B------:R-:W-:Y:S02]  /*0830*/  DFMA R22, R18, R18, R18 ;  /* 0x000000121216722b */ /* 0x000fe40000000012 */
[----:B------:R-:W-:-:S06]  /*0840*/  DADD R18, R4, 2 ;  /* 0x4000000004127429 */ /* 0x000fcc0000000000 */
[----:B------:R-:W-:-:S04]  /*0850*/  DFMA R22, R20, R22, R20 ;  /* 0x000000161416722b */ /* 0x000fc80000000014 */
[----:B------:R-:W-:-:S04]  /*0860*/  LOP3.LUT R18, R19, 0x7ff00000, RZ, 0xc0, !PT ;  /* 0x7ff0000013127812 */ /* 0x000fc800078ec0ff */
[----:B------:R-:W-:Y:S01]  /*0870*/  ISETP.NE.AND P1, PT, R18, 0x7ff00000, PT ;  /* 0x7ff000001200780c */ /* 0x000fe20003f25270 */
[----:B------:R-:W-:Y:S02]  /*0880*/  DFMA R24, R22, -R24, 1 ;  /* 0x3ff000001618742b */ /* 0x000fe40000000818 */
[----:B------:R-:W-:-:S06]  /*0890*/  DADD R18, R6, R4 ;  /* 0x0000000006127229 */ /* 0x000fcc0000000004 */
[----:B------:R-:W-:-:S04]  /*08a0*/  DFMA R22, R22, R24, R22 ;  /* 0x000000181616722b */ /* 0x000fc80000000016 */
[----:B------:R-:W-:Y:S07]  /*08b0*/  @P1 BRA `(.L_x_8) ;  /* 0x0000000000181947 */ /* 0x000fee0003800000 */
[----:B------:R-:W-:-:S14]  /*08c0*/  DSETP.NAN.AND P0, PT, R4, R4, PT ;  /* 0x000000040400722a */ /* 0x000fdc0003f08000 */
[----:B------:R-:W-:Y:S01]  /*08d0*/  @P0 DADD R30, R4, 2 ;  /* 0x40000000041e0429 */ /* 0x000fe20000000000 */
[----:B------:R-:W-:Y:S10]  /*08e0*/  @P0 BRA `(.L_x_8) ;  /* 0x00000000000c0947 */ /* 0x000ff40003800000 */
[----:B------:R-:W-:-:S14]  /*08f0*/  DSETP.NEU.AND P0, PT, |R4|, +INF , PT ;  /* 0x7ff000000400742a */ /* 0x000fdc0003f0d200 */
[----:B------:R-:W-:Y:S02]  /*0900*/  @!P0 IMAD.MOV.U32 R30, RZ, RZ, 0x0 ;  /* 0x00000000ff1e8424 */ /* 0x000fe400078e00ff */
[----:B------:R-:W-:-:S07]  /*0910*/  @!P0 IMAD.MOV.U32 R31, RZ, RZ, 0x7ff00000 ;  /* 0x7ff00000ff1f8424 */ /* 0x000fce00078e00ff */
.L_x_8:
[----:B------:R-:W-:Y:S05]  /*0920*/  BSYNC.RECONVERGENT B0 ;  /* 0x0000000000007941 */ /* 0x000fea0003800200 */
.L_x_7:
[----:B------:R-:W-:Y:S02]  /*0930*/  FSEL R24, R30, RZ, P2 ;  /* 0x000000ff1e187208 */ /* 0x000fe40001000000 */
[----:B------:R-:W-:Y:S01]  /*0940*/  FSEL R25, R31, 1.875, P2 ;  /* 0x3ff000001f197808 */ /* 0x000fe20001000000 */
[----:B------:R-:W-:Y:S06]  /*0950*/  @P3 BRA `(.L_x_9) ;  /* 0x0000000000103947 */ /* 0x000fec0003800000 */
[----:B------:R-:W-:Y:S02]  /*0960*/  LOP3.LUT R4, R26, 0x7fffffff, RZ, 0xc0, !PT ;  /* 0x7fffffff1a047812 */ /* 0x000fe400078ec0ff */
[----:B------:R-:W-:-:S03]  /*0970*/  MOV R28, 0x9a0 ;  /* 0x000009a0001c7802 */ /* 0x000fc60000000f00 */
[----:B------:R-:W-:-:S07]  /*0980*/  VIADD R23, R4, 0xfff00000 ;  /* 0xfff0000004177836 */ /* 0x000fce0000000000 */
[----:B------:R-:W-:Y:S05]  /*0990*/  CALL.REL.NOINC `($__internal_0_$__cuda_sm20_dblrcp_rn_slowpath_v3) ;  /* 0x0000003400d87944 */ /* 0x000fea0003c00000 */
.L_x_9:
[----:B------:R-:W0:Y:S01]  /*09a0*/  LDC R21, c[0x0][0x3b8] ;  /* 0x0000ee00ff157b82 */ /* 0x000e220000000800 */
[C---:B------:R-:W-:Y:S02]  /*09b0*/  R2UR UR4, R38.reuse ;  /* 0x00000000260472ca */ /* 0x040fe400000e0000 */
[C---:B------:R-:W-:Y:S02]  /*09c0*/  R2UR UR5, R39.reuse ;  /* 0x00000000270572ca */ /* 0x040fe400000e0000 */
[----:B------:R-:W-:Y:S02]  /*09d0*/  R2UR UR6, R38 ;  /* 0x00000000260672ca */ /* 0x000fe400000e0000 */
[----:B------:R-:W-:Y:S01]  /*09e0*/  R2UR UR7, R39 ;  /* 0x00000000270772ca */ /* 0x000fe200000e0000 */
[----:B------:R-:W1:Y:S01]  /*09f0*/  LDC.64 R4, c[0x0][0x380] ;  /* 0x0000e000ff047b82 */ /* 0x000e620000000a00 */
[----:B0-----:R-:W-:-:S07]  /*0a00*/  IMAD.WIDE R12, R21, 0x8, R12 ;  /* 0x00000008150c7825 */ /* 0x001fce00078e020c */
[----:B------:R-:W2:Y:S01]  /*0a10*/  LDG.E.64 R12, desc[UR4][R12.64] ;  /* 0x000000040c0c7981 */ /* 0x000ea2000c1e1b00 */
[----:B-1----:R-:W-:-:S06]  /*0a20*/  IMAD.WIDE R4, R3, 0x8, R4 ;  /* 0x0000000803047825 */ /* 0x002fcc00078e0204 */
[----:B------:R-:W2:Y:S01]  /*0a30*/  LDG.E.64 R4, desc[UR6][R4.64] ;  /* 0x0000000604047981 */ /* 0x000ea2000c1e1b00 */
[----:B------:R-:W0:Y:S01]  /*0a40*/  MUFU.RCP64H R21, R17 ;  /* 0x0000001100157308 */ /* 0x000e220000001800 */
[----:B------:R-:W-:-:S06]  /*0a50*/  IMAD.MOV.U32 R20, RZ, RZ, 0x1 ;  /* 0x00000001ff147424 */ /* 0x000fcc00078e00ff */
[----:B0-----:R-:W-:-:S08]  /*0a60*/  DFMA R26, -R16, R20, 1 ;  /* 0x3ff00000101a742b */ /* 0x001fd00000000114 */
[----:B------:R-:W-:-:S08]  /*0a70*/  DFMA R26, R26, R26, R26 ;  /* 0x0000001a1a1a722b */ /* 0x000fd0000000001a */
[----:B------:R-:W-:-:S08]  /*0a80*/  DFMA R26, R20, R26, R20 ;  /* 0x0000001a141a722b */ /* 0x000fd00000000014 */
[----:B------:R-:W-:-:S08]  /*0a90*/  DFMA R20, -R16, R26, 1 ;  /* 0x3ff000001014742b */ /* 0x000fd0000000011a */
[----:B------:R-:W-:Y:S01]  /*0aa0*/  DFMA R26, R26, R20, R26 ;  /* 0x000000141a1a722b */ /* 0x000fe2000000001a */
[----:B------:R-:W-:Y:S01]  /*0ab0*/  BSSY.RECONVERGENT B1, `(.L_x_10) ;  /* 0x0000010000017945 */ /* 0x000fe20003800200 */
[----:B--2---:R-:W-:-:S08]  /*0ac0*/  DADD R36, R12, -R4 ;  /* 0x000000000c247229 */ /* 0x004fd00000000804 */
[----:B------:R-:W-:-:S08]  /*0ad0*/  DMUL R20, R26, R36 ;  /* 0x000000241a147228 */ /* 0x000fd00000000000 */
[----:B------:R-:W-:-:S08]  /*0ae0*/  DFMA R12, -R16, R20, R36 ;  /* 0x00000014100c722b */ /* 0x000fd00000000124 */
[----:B------:R-:W-:Y:S01]  /*0af0*/  DFMA R4, R26, R12, R20 ;  /* 0x0000000c1a04722b */ /* 0x000fe20000000014 */
[----:B------:R-:W-:-:S09]  /*0b00*/  FSETP.GEU.AND P1, PT, |R37|, 6.5827683646048100446e-37, PT ;  /* 0x036000002500780b */ /* 0x000fd20003f2e200 */
[----:B------:R-:W-:-:S05]  /*0b10*/  FFMA R3, RZ, R17, R5 ;  /* 0x00000011ff037223 */ /* 0x000fca0000000005 */
[----:B------:R-:W-:Y:S01]  /*0b20*/  FSETP.GT.AND P0, PT, |R3|, 1.469367938527859385e-39, PT ;  /* 0x001000000300780b */ /* 0x000fe20003f04200 */
[----:B------:R-:W-:-:S12]  /*0b30*/  DFMA R12, R18, R22, -R24 ;  /* 0x00000016120c722b */ /* 0x000fd80000000818 */
[----:B------:R-:W-:Y:S05]  /*0b40*/  @P0 BRA P1, `(.L_x_11) ;  /* 0x0000000000180947 */ /* 0x000fea0000800000 */
[----:B------:R-:W-:Y:S01]  /*0b50*/  IMAD.MOV.U32 R46, RZ, RZ, R16 ;  /* 0x000000ffff2e7224 */ /* 0x000fe200078e0010 */
[----:B------:R-:W-:Y:S01]  /*0b60*/  MOV R34, 0xb90 ;  /* 0x00000b9000227802 */ /* 0x000fe20000000f00 */
[----:B------:R-:W-:-:S07]  /*0b70*/  IMAD.MOV.U32 R47, RZ, RZ, R17 ;  /* 0x000000ffff2f7224 */ /* 0x000fce00078e0011 */
[----:B------:R-:W-:Y:S05]  /*0b80*/  CALL.REL.NOINC `($__internal_1_$__cuda_sm20_div_rn_f64_full) ;  /* 0x00000038000c7944 */ /* 0x000fea0003c00000 */
[----:B------:R-:W-:Y:S02]  /*0b90*/  IMAD.MOV.U32 R4, RZ, RZ, R44 ;  /* 0x000000ffff047224 */ /* 0x000fe400078e002c */
[----:B------:R-:W-:-:S07]  /*0ba0*/  IMAD.MOV.U32 R5, RZ, RZ, R45 ;  /* 0x000000ffff057224 */ /* 0x000fce00078e002d */
.L_x_11:
[----:B------:R-:W-:Y:S05]  /*0bb0*/  BSYNC.RECONVERGENT B1 ;  /* 0x0000000000017941 */ /* 0x000fea0003800200 */
.L_x_10:
[----:B------:R-:W0:Y:S01]  /*0bc0*/  LDC R3, c[0x0][0x3b8] ;  /* 0x0000ee00ff037b82 */ /* 0x000e220000000800 */
[C---:B------:R-:W-:Y:S02]  /*0bd0*/  R2UR UR4, R38.reuse ;  /* 0x00000000260472ca */ /* 0x040fe400000e0000 */
[C---:B------:R-:W-:Y:S02]  /*0be0*/  R2UR UR5, R39.reuse ;  /* 0x00000000270572ca */ /* 0x040fe400000e0000 */
[----:B------:R-:W-:Y:S02]  /*0bf0*/  R2UR UR6, R38 ;  /* 0x00000000260672ca */ /* 0x000fe400000e0000 */
[----:B------:R-:W-:Y:S01]  /*0c00*/  R2UR UR7, R39 ;  /* 0x00000000270772ca */ /* 0x000fe200000e0000 */
[----:B0-----:R-:W-:-:S08]  /*0c10*/  IMAD.WIDE R14, R3, 0x8, R14 ;  /* 0x00000008030e7825 */ /* 0x001fd000078e020e */
[----:B------:R-:W2:Y:S04]  /*0c20*/  LDG.E.64 R16, desc[UR4][R14.64+0x8] ;  /* 0x000008040e107981 */ /* 0x000ea8000c1e1b00 */
[----:B------:R-:W2:Y:S01]  /*0c30*/  LDG.E.64 R18, desc[UR6][R14.64+-0x8] ;  /* 0xfffff8060e127981 */ /* 0x000ea2000c1e1b00 */
[----:B------:R-:W0:Y:S01]  /*0c40*/  MUFU.RCP64H R21, R11 ;  /* 0x0000000b00157308 */ /* 0x000e220000001800 */
[----:B------:R-:W-:Y:S01]  /*0c50*/  IMAD.MOV.U32 R20, RZ, RZ, 0x1 ;  /* 0x00000001ff147424 */ /* 0x000fe200078e00ff */
[----:B------:R-:W-:Y:S05]  /*0c60*/  BSSY.RECONVERGENT B1, `(.L_x_12) ;  /* 0x0000015000017945 */ /* 0x000fea0003800200 */
[----:B0-----:R-:W-:-:S08]  /*0c70*/  DFMA R22, -R10, R20, 1 ;  /* 0x3ff000000a16742b */ /* 0x001fd00000000114 */
[----:B------:R-:W-:-:S08]  /*0c80*/  DFMA R22, R22, R22, R22 ;  /* 0x000000161616722b */ /* 0x000fd00000000016 */
[----:B------:R-:W-:Y:S02]  /*0c90*/  DFMA R22, R20, R22, R20 ;  /* 0x000000161416722b */ /* 0x000fe40000000014 */
[----:B--2---:R-:W-:-:S06]  /*0ca0*/  DADD R16, R16, -R18 ;  /* 0x0000000010107229 */ /* 0x004fcc0000000812 */
[----:B------:R-:W-:Y:S02]  /*0cb0*/  DFMA R18, -R10, R22, 1 ;  /* 0x3ff000000a12742b */ /* 0x000fe40000000116 */
[----:B------:R-:W-:-:S06]  /*0cc0*/  DMUL R36, R16, R4 ;  /* 0x0000000410247228 */ /* 0x000fcc0000000000 */
[----:B------:R-:W-:-:S08]  /*0cd0*/  DFMA R18, R22, R18, R22 ;  /* 0x000000121612722b */ /* 0x000fd00000000016 */
[----:B------:R-:W-:Y:S01]  /*0ce0*/  DMUL R4, R18, R36 ;  /* 0x0000002412047228 */ /* 0x000fe20000000000 */
[----:B------:R-:W-:-:S07]  /*0cf0*/  FSETP.GEU.AND P1, PT, |R37|, 6.5827683646048100446e-37, PT ;  /* 0x036000002500780b */ /* 0x000fce0003f2e200 */
        /* <DEDUP_REMOVED lines=11> */
.L_x_13:
[----:B------:R-:W-:Y:S05]  /*0db0*/  BSYNC.RECONVERGENT B1 ;  /* 0x0000000000017941 */ /* 0x000fea0003800200 */
.L_x_12:
[----:B------:R-:W-:Y:S01]  /*0dc0*/  DADD R4, R4, R4 ;  /* 0x0000000004047229 */ /* 0x000fe20000000004 */
[----:B------:R-:W-:Y:S01]  /*0dd0*/  BSSY.RECONVERGENT B0, `(.L_x_14) ;  /* 0x0000005000007945 */ /* 0x000fe20003800200 */
[----:B------:R-:W-:Y:S01]  /*0de0*/  DADD R30, -RZ, |R6| ;  /* 0x00000000ff1e7229 */ /* 0x000fe20000000506 */
[----:B------:R-:W-:-:S05]  /*0df0*/  MOV R32, 0xe20 ;  /* 0x00000e2000207802 */ /* 0x000fca0000000f00 */
[----:B------:R-:W-:-:S11]  /*0e00*/  DADD R4, R12, -R4 ;  /* 0x000000000c047229 */ /* 0x000fd60000000804 */
[----:B------:R-:W-:Y:S05]  /*0e10*/  CALL.REL.NOINC `($_Z3calPdS_S_S_S_S_S_iiiidddid$__internal_accurate_pow) ;  /* 0x0000003800d87944 */ /* 0x000fea0003c00000 */
[----:B------:R-:W-:Y:S05]  /*0e20*/  BSYNC.RECONVERGENT B0 ;  /* 0x0000000000007941 */ /* 0x000fea0003800200 */
.L_x_14:
[C---:B------:R-:W-:Y:S01]  /*0e30*/  DADD R10, R6.reuse, 2 ;  /* 0x40000000060a7429 */ /* 0x040fe20000000000 */
[----:B------:R-:W-:Y:S01]  /*0e40*/  BSSY.RECONVERGENT B0, `(.L_x_15) ;  /* 0x000000c000007945 */ /* 0x000fe20003800200 */
[----:B------:R-:W-:-:S08]  /*0e50*/  DSETP.NEU.AND P0, PT, R6, RZ, PT ;  /* 0x000000ff0600722a */ /* 0x000fd00003f0d000 */
[----:B------:R-:W-:-:S04]  /*0e60*/  LOP3.LUT R10, R11, 0x7ff00000, RZ, 0xc0, !PT ;  /* 0x7ff000000b0a7812 */ /* 0x000fc800078ec0ff */
[----:B------:R-:W-:Y:S02]  /*0e70*/  ISETP.NE.AND P1, PT, R10, 0x7ff00000, PT ;  /* 0x7ff000000a00780c */ /* 0x000fe40003f25270 */
[----:B------:R-:W-:-:S11]  /*0e80*/  @!P0 CS2R R30, SRZ ;  /* 0x00000000001e8805 */ /* 0x000fd6000001ff00 */
[----:B------:R-:W-:Y:S05]  /*0e90*/  @P1 BRA `(.L_x_16) ;  /* 0x0000000000181947 */ /* 0x000fea0003800000 */
[----:B------:R-:W-:-:S14]  /*0ea0*/  DSETP.NAN.AND P0, PT, R6, R6, PT ;  /* 0x000000060600722a */ /* 0x000fdc0003f08000 */
[----:B------:R-:W-:Y:S01]  /*0eb0*/  @P0 DADD R30, R6, 2 ;  /* 0x40000000061e0429 */ /* 0x000fe20000000000 */
[----:B------:R-:W-:Y:S10]  /*0ec0*/  @P0 BRA `(.L_x_16) ;  /* 0x00000000000c0947 */ /* 0x000ff40003800000 */
[----:B------:R-:W-:-:S14]  /*0ed0*/  DSETP.NEU.AND P0, PT, |R6|, +INF , PT ;  /* 0x7ff000000600742a */ /* 0x000fdc0003f0d200 */
[----:B------:R-:W-:Y:S02]  /*0ee0*/  @!P0 IMAD.MOV.U32 R30, RZ, RZ, 0x0 ;  /* 0x00000000ff1e8424 */ /* 0x000fe400078e00ff */
[----:B------:R-:W-:-:S07]  /*0ef0*/  @!P0 IMAD.MOV.U32 R31, RZ, RZ, 0x7ff00000 ;  /* 0x7ff00000ff1f8424 */ /* 0x000fce00078e00ff */
.L_x_16:
[----:B------:R-:W-:Y:S05]  /*0f00*/  BSYNC.RECONVERGENT B0 ;  /* 0x0000000000007941 */ /* 0x000fea0003800200 */
.L_x_15:
[----:B------:R-:W0:Y:S01]  /*0f10*/  LDCU UR4, c[0x0][0x3e0] ;  /* 0x00007c00ff0477ac */ /* 0x000e220008000800 */
[----:B------:R-:W-:Y:S01]  /*0f20*/  DSETP.NEU.AND P0, PT, R6, 1, PT ;  /* 0x3ff000000600742a */ /* 0x000fe20003f0d000 */
[----:B------:R-:W-:-:S05]  /*0f30*/  R2UR UR5, R39 ;  /* 0x00000000270572ca */ /* 0x000fca00000e0000 */
[----:B------:R-:W-:Y:S02]  /*0f40*/  FSEL R10, R30, RZ, P0 ;  /* 0x000000ff1e0a7208 */ /* 0x000fe40000000000 */
[----:B------:R-:W-:-:S06]  /*0f50*/  FSEL R11, R31, 1.875, P0 ;  /* 0x3ff000001f0b7808 */ /* 0x000fcc0000000000 */
[----:B------:R-:W-:Y:S01]  /*0f60*/  DADD R4, R4, -R10 ;  /* 0x0000000004047229 */ /* 0x000fe2000000080a */
[----:B0-----:R-:W0:Y:S01]  /*0f70*/  I2F.F64 R6, UR4 ;  /* 0x0000000400067d12 */ /* 0x001e220008201c00 */
[----:B------:R-:W-:-:S06]  /*0f80*/  R2UR UR4, R38 ;  /* 0x00000000260472ca */ /* 0x000fcc00000e0000 */
[----:B0-----:R-:W-:-:S07]  /*0f90*/  DMUL R4, R4, R6 ;  /* 0x0000000604047228 */ /* 0x001fce0000000000 */
[----:B------:R0:W-:Y:S04]  /*0fa0*/  STG.E.64 desc[UR4][R8.64], R4 ;  /* 0x0000000408007986 */ /* 0x0001e8000c101b04 */
.L_x_1:
[----:B------:R-:W-:Y:S05]  /*0fb0*/  WARPSYNC.ALL ;  /* 0x0000000000007948 */ /* 0x000fea0003800000 */
[----:B------:R-:W1:Y:S02]  /*0fc0*/  LDCU UR4, c[0x0][0x3c4] ;  /* 0x00007880ff0477ac */ /* 0x000e640008000800 */
[----:B-1----:R-:W-:Y:S01]  /*0fd0*/  UISETP.GE.AND UP0, UPT, UR4, 0x1, UPT ;  /* 0x000000010400788c */ /* 0x002fe2000bf06270 */
[----:B------:R-:W-:Y:S08]  /*0fe0*/  BAR.SYNC.DEFER_BLOCKING 0x0 ;  /* 0x0000000000007b1d */ /* 0x000ff00000010000 */
[----:B------:R-:W-:Y:S05]  /*0ff0*/  BRA.U !UP0, `(.L_x_17) ;  /* 0x0000001908107547 */ /* 0x000fea000b800000 */
[----:B------:R-:W0:Y:S01]  /*1000*/  LDC.64 R24, c[0x0][0x3d0] ;  /* 0x0000f400ff187b82 */ /* 0x000e220000000a00 */
[----:B------:R-:W1:Y:S01]  /*1010*/  LDCU.64 UR6, c[0x0][0x390] ;  /* 0x00007200ff0677ac */ /* 0x000e620008000a00 */
[----:B------:R-:W-:-:S06]  /*1020*/  UISETP.NE.AND UP0, UPT, UR4, 0x1, UPT ;  /* 0x000000010400788c */ /* 0x000fcc000bf05270 */
[----:B------:R-:W2:Y:S08]  /*1030*/  LDC R23, c[0x0][0x3b8] ;  /* 0x0000ee00ff177b82 */ /* 0x000eb00000000800 */
[----:B------:R-:W3:Y:S08]  /*1040*/  LDC R15, c[0x0][0x3bc] ;  /* 0x0000ef00ff0f7b82 */ /* 0x000ef00000000800 */
[----:B------:R-:W4:Y:S01]  /*1050*/  LDC.64 R20, c[0x0][0x3c8] ;  /* 0x0000f200ff147b82 */ /* 0x000f220000000a00 */
[----:B0-----:R-:W-:-:S02]  /*1060*/  DADD R4, R24, 2 ;  /* 0x4000000018047429 */ /* 0x001fc40000000000 */
[----:B------:R-:W-:-:S05]  /*1070*/  DADD R24, R24, 2 ;  /* 0x4000000018187429 */ /* 0x000fca0000000000 */
[----:B------:R-:W0:Y:S01]  /*1080*/  LDC.64 R26, c[0x0][0x3b0] ;  /* 0x0000ec00ff1a7b82 */ /* 0x000e220000000a00 */
[C---:B--2---:R-:W-:Y:S02]  /*1090*/  IMAD R3, R2.reuse, R23, RZ ;  /* 0x0000001702037224 */ /* 0x044fe400078e02ff */
[----:B------:R-:W-:-:S05]  /*10a0*/  IMAD.IADD R19, R2, 0x1, -R23 ;  /* 0x0000000102137824 */ /* 0x000fca00078e0a17 */
[----:B------:R-:W2:Y:S01]  /*10b0*/  LDC.64 R12, c[0x0][0x390] ;  /* 0x0000e400ff0c7b82 */ /* 0x000ea20000000a00 */
[----:B---3--:R-:W-:Y:S02]  /*10c0*/  SHF.R.S32.HI R4, RZ, 0x1f, R15 ;  /* 0x0000001fff047819 */ /* 0x008fe4000001140f */
[----:B------:R-:W-:-:S04]  /*10d0*/  IADD3 R7, P0, PT, R3, R15, RZ ;  /* 0x0000000f03077210 */ /* 0x000fc80007f1e0ff */
[----:B------:R-:W-:Y:S01]  /*10e0*/  LEA.HI.X.SX32 R4, R3, R4, 0x1, P0 ;  /* 0x0000000403047211 */ /* 0x000fe200000f0eff */
[C---:B----4-:R-:W-:Y:S01]  /*10f0*/  DADD R28, R20.reuse, 2 ;  /* 0x40000000141c7429 */ /* 0x050fe20000000000 */
[----:B-1----:R-:W-:Y:S01]  /*1100*/  LEA R6, P0, R7, UR6, 0x3 ;  /* 0x0000000607067c11 */ /* 0x002fe2000f8018ff */
[----:B------:R-:W-:Y:S01]  /*1110*/  DADD R20, R20, 2 ;  /* 0x4000000014147429 */ /* 0x000fe20000000000 */
[----:B------:R-:W-:Y:S01]  /*1120*/  LOP3.LUT R3, R5, 0x7ff00000, RZ, 0xc0, !PT ;  /* 0x7ff0000005037812 */ /* 0x000fe200078ec0ff */
[----:B------:R-:W-:Y:S01]  /*1130*/  IMAD R5, R2, R15, RZ ;  /* 0x0000000f02057224 */ /* 0x000fe200078e02ff */
[----:B------:R-:W-:Y:S01]  /*1140*/  LEA.HI.X R7, R7, UR7, R4, 0x3, P0 ;  /* 0x0000000707077c11 */ /* 0x000fe200080f1c04 */
[----:B------:R-:W-:Y:S02]  /*1150*/  VIADD R4, R23, 0xffffffff ;  /* 0xffffffff17047836 */ /* 0x000fe40000000000 */
[----:B0-----:R-:W-:Y:S02]  /*1160*/  IMAD.WIDE R18, R19, 0x8, R26 ;  /* 0x0000000813127825 */ /* 0x001fe400078e021a */
[----:B------:R-:W-:-:S02]  /*1170*/  LOP3.LUT R28, R29, 0x7ff00000, RZ, 0xc0, !PT ;  /* 0x7ff000001d1c7812 */ /* 0x000fc400078ec0ff */
[----:B------:R-:W-:-:S04]  /*1180*/  IMAD.WIDE R26, R2, 0x8, R26 ;  /* 0x00000008021a7825 */ /* 0x000fc800078e021a */
[----:B--2---:R-:W-:-:S04]  /*1190*/  IMAD.WIDE R10, R2, 0x8, R12 ;  /* 0x00000008020a7825 */ /* 0x004fc800078e020c */
[----:B------:R-:W-:Y:S02]  /*11a0*/  IMAD R17, R4, R15, RZ ;  /* 0x0000000f04117224 */ /* 0x000fe400078e02ff */
[----:B------:R-:W-:-:S04]  /*11b0*/  IMAD.WIDE R12, R5, 0x8, R12 ;  /* 0x00000008050c7825 */ /* 0x000fc800078e020c */
[----:B------:R-:W-:-:S04]  /*11c0*/  IMAD.WIDE R22, R23, 0x8, R26 ;  /* 0x0000000817167825 */ /* 0x000fc800078e021a */
[----:B------:R-:W-:-:S04]  /*11d0*/  IMAD.WIDE R14, R15, 0x8, R10 ;  /* 0x000000080f0e7825 */ /* 0x000fc800078e020a */
[----:B------:R-:W-:Y:S01]  /*11e0*/  IMAD.WIDE R16, R17, 0x8, R10 ;  /* 0x0000000811107825 */ /* 0x000fe200078e020a */
[----:B------:R-:W-:Y:S06]  /*11f0*/  BRA.U !UP0, `(.L_x_18) ;  /* 0x0000000d08a47547 */ /* 0x000fec000b800000 */
[----:B------:R-:W-:Y:S01]  /*1200*/  ULOP3.LUT UR4, UR4, 0x7ffffffe, URZ, 0xc0, !UPT ;  /* 0x7ffffffe04047892 */ /* 0x000fe2000f8ec0ff */
[----:B------:R-:W0:Y:S01]  /*1210*/  LDCU.64 UR6, c[0x0][0x3c8] ;  /* 0x00007900ff0677ac */ /* 0x000e220008000a00 */
[----:B------:R-:W1:Y:S02]  /*1220*/  LDCU UR5, c[0x0][0x3b8] ;  /* 0x00007700ff0577ac */ /* 0x000e640008000800 */
[----:B------:R-:W-:-:S12]  /*1230*/  UIADD3 UR4, UPT, UPT, -UR4, URZ, URZ ;  /* 0x000000ff04047290 */ /* 0x000fd8000fffe1ff */
.L_x_35:
[----:B------:R-:W-:Y:S02]  /*1240*/  R2UR UR8, R38 ;  /* 0x00000000260872ca */ /* 0x000fe400000e0000 */
[----:B------:R-:W-:-:S13]  /*1250*/  R2UR UR9, R39 ;  /* 0x00000000270972ca */ /* 0x000fda00000e0000 */
[----:B012---:R-:W2:Y:S01]  /*1260*/  LDG.E.64 R4, desc[UR8][R10.64] ;  /* 0x000000080a047981 */ /* 0x007ea2000c1e1b00 */
[C---:B------:R-:W-:Y:S01]  /*1270*/  ISETP.NE.AND P0, PT, R0.reuse, 0x28, PT ;  /* 0x000000280000780c */ /* 0x040fe20003f05270 */
[----:B------:R-:W-:Y:S03]  /*1280*/  BSSY.RECONVERGENT B1, `(.L_x_19) ;  /* 0x000005e000017945 */ /* 0x000fe60003800200 */
[----:B------:R-:W-:Y:S01]  /*1290*/  ISETP.EQ.OR P0, PT, R0, RZ, !P0 ;  /* 0x000000ff0000720c */ /* 0x000fe20004702670 */
[----:B--2---:R2:W-:-:S12]  /*12a0*/  STG.E.64 desc[UR8][R26.64], R4 ;  /* 0x000000041a007986 */ /* 0x0045d8000c101b08 */
[----:B------:R-:W-:Y:S05]  /*12b0*/  @P0 BRA `(.L_x_20) ;  /* 0x0000000400680947 */ /* 0x000fea0003800000 */
[----:B------:R-:W3:Y:S01]  /*12c0*/  LDC.64 R52, c[0x0][0x3c8] ;  /* 0x0000f200ff347b82 */ /* 0x000ee20000000a00 */
[----:B------:R-:W-:Y:S01]  /*12d0*/  BSSY.RECONVERGENT B0, `(.L_x_21) ;  /* 0x0000013000007945 */ /* 0x000fe20003800200 */
[----:B------:R-:W-:Y:S02]  /*12e0*/  ISETP.NE.AND P3, PT, R3, 0x7ff00000, PT ;  /* 0x7ff000000300780c */ /* 0x000fe40003f65270 */
[----:B------:R-:W-:-:S04]  /*12f0*/  MOV R32, 0x1400 ;  /* 0x0000140000207802 */ /* 0x000fc80000000f00 */
[----:B--2---:R-:W2:Y:S01]  /*1300*/  LDC.64 R4, c[0x0][0x3d0] ;  /* 0x0000f400ff047b82 */ /* 0x004ea20000000a00 */
[C---:B---3--:R-:W-:Y:S02]  /*1310*/  DSETP.NEU.AND P1, PT, R52.reuse, 1, PT ;  /* 0x3ff000003400742a */ /* 0x048fe40003f2d000 */
[C---:B------:R-:W-:Y:S02]  /*1320*/  DSETP.NEU.AND P2, PT, |R52|.reuse, +INF , PT ;  /* 0x7ff000003400742a */ /* 0x040fe40003f4d200 */
[C---:B------:R-:W-:Y:S02]  /*1330*/  DSETP.NAN.AND P0, PT, R52.reuse, R52, PT ;  /* 0x000000343400722a */ /* 0x040fe40003f08000 */
[----:B------:R-:W-:Y:S01]  /*1340*/  P2R R29, PR, RZ, 0x2 ;  /* 0x00000002ff1d7803 */ /* 0x000fe20000000000 */
[----:B------:R-:W-:Y:S01]  /*1350*/  DSETP.NEU.AND P1, PT, R52, RZ, PT ;  /* 0x000000ff3400722a */ /* 0x000fe20003f2d000 */
[----:B------:R-:W-:Y:S01]  /*1360*/  P2R R29, PR, RZ, 0x4 ;  /* 0x00000004ff1d7803 */ /* 0x000fe20000000000 */
[----:B--2---:R-:W-:-:S02]  /*1370*/  DSETP.NEU.AND P2, PT, |R4|, +INF , PT ;  /* 0x7ff000000400742a */ /* 0x004fc40003f4d200 */
[--C-:B------:R-:W-:Y:S02]  /*1380*/  DADD R30, -RZ, |R4|.reuse ;  /* 0x00000000ff1e7229 */ /* 0x100fe40000000504 */
[----:B------:R-:W-:Y:S01]  /*1390*/  P2R R29, PR, RZ, 0x2 ;  /* 0x00000002ff1d7803 */ /* 0x000fe20000000000 */
[C---:B------:R-:W-:Y:S01]  /*13a0*/  DSETP.NEU.AND P6, PT, R4.reuse, 1, PT ;  /* 0x3ff000000400742a */ /* 0x040fe20003fcd000 */
[----:B------:R-:W-:Y:S01]  /*13b0*/  P2R R29, PR, RZ, 0x4 ;  /* 0x00000004ff1d7803 */ /* 0x000fe20000000000 */
[C---:B------:R-:W-:Y:S01]  /*13c0*/  DSETP.NAN.AND P1, PT, R4.reuse, R4, PT ;  /* 0x000000040400722a */ /* 0x040fe20003f28000 */
[----:B------:R-:W-:Y:S01]  /*13d0*/  ISETP.NE.AND P2, PT, R28, 0x7ff00000, PT ;  /* 0x7ff000001c00780c */ /* 0x000fe20003f45270 */
[----:B------:R-:W-:-:S14]  /*13e0*/  DSETP.NEU.AND P5, PT, R4, RZ, PT ;  /* 0x000000ff0400722a */ /* 0x000fdc0003fad000 */
[----:B01----:R-:W-:Y:S05]  /*13f0*/  CALL.REL.NOINC `($_Z3calPdS_S_S_S_S_S_iiiidddid$__internal_accurate_pow) ;  /* 0x0000003400607944 */ /* 0x003fea0003c00000 */
[----:B------:R-:W-:Y:S05]  /*1400*/  BSYNC.RECONVERGENT B0 ;  /* 0x0000000000007941 */ /* 0x000fea0003800200 */
.L_x_21:
[C---:B------:R-:W-:Y:S01]  /*1410*/  R2UR UR8, R38.reuse ;  /* 0x00000000260872ca */ /* 0x040fe200000e0000 */
[----:B------:R-:W-:Y:S01]  /*1420*/  DSETP.NEU.AND P4, PT, |R4|, +INF , PT ;  /* 0x7ff000000400742a */ /* 0x000fe20003f8d200 */
[C---:B------:R-:W-:Y:S02]  /*1430*/  R2UR UR9, R39.reuse ;  /* 0x00000000270972ca */ /* 0x040fe400000e0000 */
[----:B------:R-:W-:Y:S02]  /*1440*/  R2UR UR10, R38 ;  /* 0x00000000260a72ca */ /* 0x000fe400000e0000 */
[----:B------:R-:W-:Y:S02]  /*1450*/  R2UR UR11, R39 ;  /* 0x00000000270b72ca */ /* 0x000fe400000e0000 */
[----:B------:R-:W-:Y:S02]  /*1460*/  FSEL R29, R30, RZ, P5 ;  /* 0x000000ff1e1d7208 */ /* 0x000fe40002800000 */
[----:B------:R-:W-:-:S02]  /*1470*/  FSEL R33, R31, RZ, P5 ;  /* 0x000000ff1f217208 */ /* 0x000fc40002800000 */
[----:B------:R-:W-:Y:S02]  /*1480*/  FSEL R4, R24, R29, P1 ;  /* 0x0000001d18047208 */ /* 0x000fe40000800000 */
[----:B------:R-:W-:Y:S01]  /*1490*/  FSEL R5, R25, R33, P1 ;  /* 0x0000002119057208 */ /* 0x000fe20000800000 */
[----:B------:R-:W2:Y:S01]  /*14a0*/  LDG.E.64 R34, desc[UR8][R26.64+0x8] ;  /* 0x000008081a227981 */ /* 0x000ea2000c1e1b00 */
[----:B------:R-:W-:Y:S02]  /*14b0*/  @!P3 FSEL R29, R4, RZ, P4 ;  /* 0x000000ff041db208 */ /* 0x000fe40002000000 */
[----:B------:R-:W-:Y:S02]  /*14c0*/  @!P3 FSEL R33, R5, +QNAN , P4 ;  /* 0x7ff000000521b808 */ /* 0x000fe40002000000 */
[----:B------:R-:W2:Y:S01]  /*14d0*/  LDG.E.64 R4, desc[UR10][R26.64+-0x8] ;  /* 0xfffff80a1a047981 */ /* 0x000ea2000c1e1b00 */
[----:B------:R-:W-:Y:S01]  /*14e0*/  DADD R30, -RZ, |UR6| ;  /* 0x40000006ff1e7e29 */ /* 0x000fe20008000100 */
[----:B------:R-:W-:Y:S01]  /*14f0*/  BSSY.RECONVERGENT B0, `(.L_x_22) ;  /* 0x0000006000007945 */ /* 0x000fe20003800200 */
[----:B------:R-:W-:Y:S01]  /*1500*/  MOV R32, 0x1550 ;  /* 0x0000155000207802 */ /* 0x000fe20000000f00 */
[----:B--2---:R-:W-:Y:S01]  /*1510*/  DADD R34, R34, R4 ;  /* 0x0000000022227229 */ /* 0x004fe20000000004 */
[----:B------:R-:W-:-:S02]  /*1520*/  FSEL R4, R29, RZ, P6 ;  /* 0x000000ff1d047208 */ /* 0x000fc40003000000 */
[----:B------:R-:W-:-:S08]  /*1530*/  FSEL R5, R33, 1.875, P6 ;  /* 0x3ff0000021057808 */ /* 0x000fd00003000000 */
[----:B------:R-:W-:Y:S05]  /*1540*/  CALL.REL.NOINC `($_Z3calPdS_S_S_S_S_S_iiiidddid$__internal_accurate_pow) ;  /* 0x00000034000c7944 */ /* 0x000fea0003c00000 */
[----:B------:R-:W-:Y:S05]  /*1550*/  BSYNC.RECONVERGENT B0 ;  /* 0x0000000000007941 */ /* 0x000fea0003800200 */
.L_x_22:
[C---:B------:R-:W-:Y:S02]  /*1560*/  R2UR UR8, R38.reuse ;  /* 0x00000000260872ca */ /* 0x040fe400000e0000 */
[C---:B------:R-:W-:Y:S02]  /*1570*/  R2UR UR9, R39.reuse ;  /* 0x00000000270972ca */ /* 0x040fe400000e0000 */
[----:B------:R-:W-:Y:S02]  /*1580*/  R2UR UR10, R38 ;  /* 0x00000000260a72ca */ /* 0x000fe400000e0000 */
[----:B------:R-:W-:-:S09]  /*1590*/  R2UR UR11, R39 ;  /* 0x00000000270b72ca */ /* 0x000fd200000e0000 */
[----:B------:R-:W2:Y:S01]  /*15a0*/  LDG.E.64 R32, desc[UR8][R22.64] ;  /* 0x0000000816207981 */ /* 0x000ea2000c1e1b00 */
[----:B------:R-:W-:-:S03]  /*15b0*/  DSETP.NEU.AND P1, PT, R52, RZ, PT ;  /* 0x000000ff3400722a */ /* 0x000fc60003f2d000 */
[----:B------:R-:W2:Y:S04]  /*15c0*/  LDG.E.64 R36, desc[UR10][R18.64] ;  /* 0x0000000a12247981 */ /* 0x000ea8000c1e1b00 */
[----:B------:R-:W3:Y:S01]  /*15d0*/  LDG.E.64 R40, desc[UR8][R8.64] ;  /* 0x0000000808287981 */ /* 0x000ee2000c1e1b00 */
[----:B------:R-:W-:Y:S01]  /*15e0*/  FSEL R43, R30, RZ, P1 ;  /* 0x000000ff1e2b7208 */ /* 0x000fe20000800000 */
[C---:B------:R-:W-:Y:S01]  /*15f0*/  DSETP.NEU.AND P3, PT, |R52|.reuse, +INF , PT ;  /* 0x7ff000003400742a */ /* 0x040fe20003f6d200 */
[----:B------:R-:W-:Y:S01]  /*1600*/  FSEL R31, R31, RZ, P1 ;  /* 0x000000ff1f1f7208 */ /* 0x000fe20000800000 */
[----:B------:R-:W-:Y:S01]  /*1610*/  DSETP.NEU.AND P1, PT, R52, 1, PT ;  /* 0x3ff000003400742a */ /* 0x000fe20003f2d000 */
[----:B------:R-:W-:Y:S01]  /*1620*/  FSEL R29, R20, R43, P0 ;  /* 0x0000002b141d7208 */ /* 0x000fe20000000000 */
[----:B------:R-:W-:Y:S01]  /*1630*/  BSSY.RECONVERGENT B2, `(.L_x_23) ;  /* 0x000001f000027945 */ /* 0x000fe20003800200 */
[----:B------:R-:W-:-:S02]  /*1640*/  FSEL R30, R21, R31, P0 ;  /* 0x0000001f151e7208 */ /* 0x000fc40000000000 */
[----:B------:R-:W-:Y:S02]  /*1650*/  @!P2 FSEL R43, R29, RZ, P3 ;  /* 0x000000ff1d2ba208 */ /* 0x000fe40001800000 */
[----:B------:R-:W-:Y:S02]  /*1660*/  @!P2 FSEL R31, R30, +QNAN , P3 ;  /* 0x7ff000001e1fa808 */ /* 0x000fe40001800000 */
[----:B------:R-:W-:Y:S02]  /*1670*/  FSEL R30, R43, RZ, P1 ;  /* 0x000000ff2b1e7208 */ /* 0x000fe40000800000 */
[----:B------:R-:W-:-:S06]  /*1680*/  FSEL R31, R31, 1.875, P1 ;  /* 0x3ff000001f1f7808 */ /* 0x000fcc0000800000 */
[----:B------:R-:W-:-:S08]  /*1690*/  DADD R42, R4, R30 ;  /* 0x00000000042a7229 */ /* 0x000fd0000000001e */
[----:B------:R-:W-:Y:S01]  /*16a0*/  DADD R46, R42, R42 ;  /* 0x000000002a2e7229 */ /* 0x000fe2000000002a */
[----:B------:R-:W-:-:S05]  /*16b0*/  IMAD.MOV.U32 R42, RZ, RZ, 0x1 ;  /* 0x00000001ff2a7424 */ /* 0x000fca00078e00ff */
[----:B------:R-:W0:Y:S02]  /*16c0*/  MUFU.RCP64H R43, R47 ;  /* 0x0000002f002b7308 */ /* 0x000e240000001800 */
[----:B0-----:R-:W-:-:S08]  /*16d0*/  DFMA R44, -R46, R42, 1 ;  /* 0x3ff000002e2c742b */ /* 0x001fd0000000012a */
[----:B------:R-:W-:-:S08]  /*16e0*/  DFMA R44, R44, R44, R44 ;  /* 0x0000002c2c2c722b */ /* 0x000fd0000000002c */
[----:B------:R-:W-:Y:S02]  /*16f0*/  DFMA R44, R42, R44, R42 ;  /* 0x0000002c2a2c722b */ /* 0x000fe4000000002a */
[----:B--2---:R-:W-:Y:S02]  /*1700*/  DADD R32, R32, R36 ;  /* 0x0000000020207229 */ /* 0x004fe40000000024 */
[----:B---3--:R-:W-:-:S06]  /*1710*/  DMUL R40, R30, R40 ;  /* 0x000000281e287228 */ /* 0x008fcc0000000000 */
[----:B------:R-:W-:Y:S02]  /*1720*/  DMUL R32, R30, R32 ;  /* 0x000000201e207228 */ /* 0x000fe40000000000 */
[----:B------:R-:W-:-:S06]  /*1730*/  DFMA R30, -R46, R44, 1 ;  /* 0x3ff000002e1e742b */ /* 0x000fcc000000012c */
[----:B------:R-:W-:Y:S02]  /*1740*/  DFMA R32, R4, R34, R32 ;  /* 0x000000220420722b */ /* 0x000fe40000000020 */
[----:B------:R-:W-:-:S06]  /*1750*/  DFMA R30, R44, R30, R44 ;  /* 0x0000001e2c1e722b */ /* 0x000fcc000000002c */
[----:B------:R-:W-:-:S08]  /*1760*/  DFMA R36, -R4, R40, R32 ;  /* 0x000000280424722b */ /* 0x000fd00000000120 */
[----:B------:R-:W-:Y:S02]  /*1770*/  DMUL R4, R36, R30 ;  /* 0x0000001e24047228 */ /* 0x000fe40000000000 */
[----:B------:R-:W-:-:S06]  /*1780*/  FSETP.GEU.AND P1, PT, |R37|, 6.5827683646048100446e-37, PT ;  /* 0x036000002500780b */ /* 0x000fcc0003f2e200 */
[----:B------:R-:W-:-:S08]  /*1790*/  DFMA R32, -R46, R4, R36 ;  /* 0x000000042e20722b */ /* 0x000fd00000000124 */
[----:B------:R-:W-:-:S10]  /*17a0*/  DFMA R4, R30, R32, R4 ;  /* 0x000000201e04722b */ /* 0x000fd40000000004 */
[----:B------:R-:W-:-:S05]  /*17b0*/  FFMA R29, RZ, R47, R5 ;  /* 0x0000002fff1d7223 */ /* 0x000fca0000000005 */
[----:B------:R-:W-:-:S13]  /*17c0*/  FSETP.GT.AND P0, PT, |R29|, 1.469367938527859385e-39, PT ;  /* 0x001000001d00780b */ /* 0x000fda0003f04200 */
[----:B------:R-:W-:Y:S05]  /*17d0*/  @P0 BRA P1, `(.L_x_24) ;  /* 0x0000000000100947 */ /* 0x000fea0000800000 */
[----:B------:R-:W-:-:S07]  /*17e0*/  MOV R34, 0x1800 ;  /* 0x0000180000227802 */ /* 0x000fce0000000f00 */
[----:B------:R-:W-:Y:S05]  /*17f0*/  CALL.REL.NOINC `($__internal_1_$__cuda_sm20_div_rn_f64_full) ;  /* 0x0000002800f07944 */ /* 0x000fea0003c00000 */
[----:B------:R-:W-:Y:S02]  /*1800*/  IMAD.MOV.U32 R4, RZ, RZ, R44 ;  /* 0x000000ffff047224 */ /* 0x000fe400078e002c */
[----:B------:R-:W-:-:S07]  /*1810*/  IMAD.MOV.U32 R5, RZ, RZ, R45 ;  /* 0x000000ffff057224 */ /* 0x000fce00078e002d */
.L_x_24:
[----:B------:R-:W-:Y:S05]  /*1820*/  BSYNC.RECONVERGENT B2 ;  /* 0x0000000000027941 */ /* 0x000fea0003800200 */
.L_x_23:
[----:B------:R-:W-:Y:S02]  /*1830*/  R2UR UR8, R38 ;  /* 0x00000000260872ca */ /* 0x000fe400000e0000 */
[----:B------:R-:W-:-:S13]  /*1840*/  R2UR UR9, R39 ;  /* 0x00000000270972ca */ /* 0x000fda00000e0000 */
[----:B------:R3:W-:Y:S02]  /*1850*/  STG.E.64 desc[UR8][R10.64], R4 ;  /* 0x000000040a007986 */ /* 0x0007e4000c101b08 */
.L_x_20:
[----:B01----:R-:W-:Y:S05]  /*1860*/  BSYNC.RECONVERGENT B1 ;  /* 0x0000000000017941 */ /* 0x003fea0003800200 */
.L_x_19:
[----:B------:R-:W-:Y:S01]  /*1870*/  BAR.SYNC.DEFER_BLOCKING 0x0 ;  /* 0x0000000000007b1d */ /* 0x000fe20000010000 */
[----:B------:R-:W-:-:S05]  /*1880*/  ISETP.GE.AND P0, PT, R2, UR5, PT ;  /* 0x0000000502007c0c */ /* 0x000fca000bf06270 */
[----:B------:R-:W-:Y:S08]  /*1890*/  BSSY.RECONVERGENT B0, `(.L_x_25) ;  /* 0x000000d000007945 */ /* 0x000ff00003800200 */
[----:B------:R-:W-:Y:S05]  /*18a0*/  @P0 BRA `(.L_x_26) ;  /* 0x00000000002c0947 */ /* 0x000fea0003800000 */
[----:B------:R-:W-:Y:S02]  /*18b0*/  R2UR UR8, R38 ;  /* 0x00000000260872ca */ /* 0x000fe400000e0000 */
[----:B------:R-:W-:-:S13]  /*18c0*/  R2UR UR9, R39 ;  /* 0x00000000270972ca */ /* 0x000fda00000e0000 */
[----:B--23--:R-:W2:Y:S01]  /*18d0*/  LDG.E.64 R4, desc[UR8][R6.64+-0x10] ;  /* 0xfffff00806047981 */ /* 0x00cea2000c1e1b00 */
[----:B------:R-:W-:Y:S02]  /*18e0*/  R2UR UR10, R38 ;  /* 0x00000000260a72ca */ /* 0x000fe400000e0000 */
[----:B------:R-:W-:Y:S01]  /*18f0*/  R2UR UR11, R39 ;  /* 0x00000000270b72ca */ /* 0x000fe200000e0000 */
[----:B--2---:R0:W-:-:S12]  /*1900*/  STG.E.64 desc[UR8][R6.64+-0x8], R4 ;  /* 0xfffff80406007986 */ /* 0x0041d8000c101b08 */
[----:B------:R-:W2:Y:S04]  /*1910*/  LDG.E.64 R30, desc[UR10][R14.64] ;  /* 0x0000000a0e1e7981 */ /* 0x000ea8000c1e1b00 */
[----:B--2---:R0:W-:Y:S04]  /*1920*/  STG.E.64 desc[UR8][R10.64], R30 ;  /* 0x0000001e0a007986 */ /* 0x0041e8000c101b08 */
[----:B------:R-:W2:Y:S04]  /*1930*/  LDG.E.64 R32, desc[UR10][R12.64+0x8] ;  /* 0x0000080a0c207981 */ /* 0x000ea8000c1e1b00 */
[----:B--2---:R0:W-:Y:S04]  /*1940*/  STG.E.64 desc[UR8][R12.64], R32 ;  /* 0x000000200c007986 */ /* 0x0041e8000c101b08 */
[----:B------:R0:W-:Y:S02]  /*1950*/  STG.E.64 desc[UR10][R16.64], RZ ;  /* 0x000000ff10007986 */ /* 0x0001e4000c101b0a */
.L_x_26:
[----:B------:R-:W-:Y:S05]  /*1960*/  BSYNC.RECONVERGENT B0 ;  /* 0x0000000000007941 */ /* 0x000fea0003800200 */
.L_x_25:
[----:B------:R-:W-:Y:S02]  /*1970*/  R2UR UR8, R38 ;  /* 0x00000000260872ca */ /* 0x000fe400000e0000 */
[----:B------:R-:W-:-:S13]  /*1980*/  R2UR UR9, R39 ;  /* 0x00000000270972ca */ /* 0x000fda00000e0000 */
[----:B0-23--:R-:W2:Y:S01]  /*1990*/  LDG.E.64 R4, desc[UR8][R10.64] ;  /* 0x000000080a047981 */ /* 0x00dea2000c1e1b00 */
[C---:B------:R-:W-:Y:S01]  /*19a0*/  ISETP.NE.AND P0, PT, R0.reuse, 0x28, PT ;  /* 0x000000280000780c */ /* 0x040fe20003f05270 */
[----:B------:R-:W-:Y:S03]  /*19b0*/  BSSY.RECONVERGENT B1, `(.L_x_27) ;  /* 0x000005a000017945 */ /* 0x000fe60003800200 */
[----:B------:R-:W-:Y:S01]  /*19c0*/  ISETP.EQ.OR P0, PT, R0, RZ, !P0 ;  /* 0x000000ff0000720c */ /* 0x000fe20004702670 */
[----:B--2---:R0:W-:-:S12]  /*19d0*/  STG.E.64 desc[UR8][R26.64], R4 ;  /* 0x000000041a007986 */ /* 0x0041d8000c101b08 */
[----:B------:R-:W-:Y:S05]  /*19e0*/  @P0 BRA `(.L_x_28) ;  /* 0x0000000400580947 */ /* 0x000fea0003800000 */
[----:B0-----:R-:W0:Y:S01]  /*19f0*/  LDC.64 R4, c[0x0][0x3c8] ;  /* 0x0000f200ff047b82 */ /* 0x001e220000000a00 */
[----:B------:R-:W-:Y:S07]  /*1a00*/  BSSY.RECONVERGENT B0, `(.L_x_29) ;  /* 0x0000009000007945 */ /* 0x000fee0003800200 */
[----:B------:R-:W1:Y:S01]  /*1a10*/  LDC.64 R32, c[0x0][0x3d0] ;  /* 0x0000f400ff207b82 */ /* 0x000e620000000a00 */
[C---:B0-----:R-:W-:Y:S02]  /*1a20*/  DSETP.NEU.AND P3, PT, R4.reuse, 1, PT ;  /* 0x3ff000000400742a */ /* 0x041fe40003f6d000 */
[----:B------:R-:W-:-:S02]  /*1a30*/  DSETP.NEU.AND P2, PT, R4, RZ, PT ;  /* 0x000000ff0400722a */ /* 0x000fc40003f4d000 */
[----:B-1----:R-:W-:Y:S02]  /*1a40*/  DADD R30, -RZ, |R32| ;  /* 0x00000000ff1e7229 */ /* 0x002fe40000000520 */
[C---:B------:R-:W-:Y:S02]  /*1a50*/  DSETP.NEU.AND P0, PT, R32.reuse, 1, PT ;  /* 0x3ff000002000742a */ /* 0x040fe40003f0d000 */
[----:B------:R-:W-:Y:S01]  /*1a60*/  DSETP.NEU.AND P1, PT, R32, RZ, PT ;  /* 0x000000ff2000722a */ /* 0x000fe20003f2d000 */
[----:B------:R-:W-:-:S13]  /*1a70*/  MOV R32, 0x1a90 ;  /* 0x00001a9000207802 */ /* 0x000fda0000000f00 */
[----:B------:R-:W-:Y:S05]  /*1a80*/  CALL.REL.NOINC `($_Z3calPdS_S_S_S_S_S_iiiidddid$__internal_accurate_pow) ;  /* 0x0000002c00bc7944 */ /* 0x000fea0003c00000 */
[----:B------:R-:W-:Y:S05]  /*1a90*/  BSYNC.RECONVERGENT B0 ;  /* 0x0000000000007941 */ /* 0x000fea0003800200 */
.L_x_29:
[C---:B------:R-:W-:Y:S01]  /*1aa0*/  R2UR UR8, R38.reuse ;  /* 0x00000000260872ca */ /* 0x040fe200000e0000 */
[----:B------:R-:W0:Y:S01]  /*1ab0*/  LDC.64 R32, c[0x0][0x3d0] ;  /* 0x0000f400ff207b82 */ /* 0x000e220000000a00 */
[C---:B------:R-:W-:Y:S02]  /*1ac0*/  R2UR UR9, R39.reuse ;  /* 0x00000000270972ca */ /* 0x040fe400000e0000 */
[----:B------:R-:W-:Y:S02]  /*1ad0*/  R2UR UR10, R38 ;  /* 0x00000000260a72ca */ /* 0x000fe400000e0000 */
[----:B------:R-:W-:-:S09]  /*1ae0*/  R2UR UR11, R39 ;  /* 0x00000000270b72ca */ /* 0x000fd200000e0000 */
[----:B------:R-:W2:Y:S04]  /*1af0*/  LDG.E.64 R34, desc[UR8][R26.64+0x8] ;  /* 0x000008081a227981 */ /* 0x000ea8000c1e1b00 */
[----:B------:R-:W2:Y:S01]  /*1b00*/  LDG.E.64 R4, desc[UR10][R26.64+-0x8] ;  /* 0xfffff80a1a047981 */ /* 0x000ea2000c1e1b00 */
[----:B------:R-:W-:Y:S01]  /*1b10*/  ISETP.NE.AND P5, PT, R3, 0x7ff00000, PT ;  /* 0x7ff000000300780c */ /* 0x000fe20003fa5270 */
[----:B------:R-:W-:Y:S01]  /*1b20*/  DADD R36, -RZ, |UR6| ;  /* 0x40000006ff247e29 */ /* 0x000fe20008000100 */
[----:B------:R-:W-:Y:S01]  /*1b30*/  FSEL R29, R30, RZ, P1 ;  /* 0x000000ff1e1d7208 */ /* 0x000fe20000800000 */
[----:B------:R-:W-:Y:S01]  /*1b40*/  BSSY.RECONVERGENT B0, `(.L_x_30) ;  /* 0x000000f000007945 */ /* 0x000fe20003800200 */
[----:B------:R-:W-:Y:S01]  /*1b50*/  FSEL R41, R31, RZ, P1 ;  /* 0x000000ff1f297208 */ /* 0x000fe20000800000 */
[----:B0-----:R-:W-:-:S02]  /*1b60*/  DSETP.NAN.AND P4, PT, R32, R32, PT ;  /* 0x000000202000722a */ /* 0x001fc40003f88000 */
[----:B------:R-:W-:Y:S01]  /*1b70*/  DSETP.NEU.AND P1, PT, |R32|, +INF , PT ;  /* 0x7ff000002000742a */ /* 0x000fe20003f2d200 */
[----:B------:R-:W-:-:S03]  /*1b80*/  MOV R32, 0x1c30 ;  /* 0x00001c3000207802 */ /* 0x000fc60000000f00 */
[----:B------:R-:W-:Y:S02]  /*1b90*/  IMAD.MOV.U32 R30, RZ, RZ, R36 ;  /* 0x000000ffff1e7224 */ /* 0x000fe400078e0024 */
[----:B------:R-:W-:-:S06]  /*1ba0*/  IMAD.MOV.U32 R31, RZ, RZ, R37 ;  /* 0x000000ffff1f7224 */ /* 0x000fcc00078e0025 */
[----:B------:R-:W-:Y:S02]  /*1bb0*/  @P4 FSEL R29, R29, R24, P5 ;  /* 0x000000181d1d4208 */ /* 0x000fe40002800000 */
[----:B------:R-:W-:Y:S02]  /*1bc0*/  @P4 FSEL R41, R41, R25, P5 ;  /* 0x0000001929294208 */ /* 0x000fe40002800000 */
[----:B------:R-:W-:Y:S02]  /*1bd0*/  @!P5 FSEL R29, R29, RZ, P1 ;  /* 0x000000ff1d1dd208 */ /* 0x000fe40000800000 */
[----:B------:R-:W-:Y:S01]  /*1be0*/  @!P5 FSEL R41, R41, +QNAN , P1 ;  /* 0x7ff000002929d808 */ /* 0x000fe20000800000 */
[----:B--2---:R-:W-:Y:S01]  /*1bf0*/  DADD R34, R34, R4 ;  /* 0x0000000022227229 */ /* 0x004fe20000000004 */
[----:B------:R-:W-:Y:S02]  /*1c00*/  FSEL R4, R29, RZ, P0 ;  /* 0x000000ff1d047208 */ /* 0x000fe40000000000 */
[----:B------:R-:W-:-:S08]  /*1c10*/  FSEL R5, R41, 1.875, P0 ;  /* 0x3ff0000029057808 */ /* 0x000fd00000000000 */
[----:B------:R-:W-:Y:S05]  /*1c20*/  CALL.REL.NOINC `($_Z3calPdS_S_S_S_S_S_iiiidddid$__internal_accurate_pow) ;  /* 0x0000002c00547944 */ /* 0x000fea0003c00000 */
[----:B------:R-:W-:Y:S05]  /*1c30*/  BSYNC.RECONVERGENT B0 ;  /* 0x0000000000007941 */ /* 0x000fea0003800200 */
.L_x_30:
[C---:B------:R-:W-:Y:S01]  /*1c40*/  R2UR UR8, R38.reuse ;  /* 0x00000000260872ca */ /* 0x040fe200000e0000 */
[----:B------:R-:W0:Y:S01]  /*1c50*/  LDC.64 R42, c[0x0][0x3c8] ;  /* 0x0000f200ff2a7b82 */ /* 0x000e220000000a00 */
[C---:B------:R-:W-:Y:S02]  /*1c60*/  R2UR UR9, R39.reuse ;  /* 0x00000000270972ca */ /* 0x040fe400000e0000 */
[----:B------:R-:W-:Y:S02]  /*1c70*/  R2UR UR10, R38 ;  /* 0x00000000260a72ca */ /* 0x000fe400000e0000 */
[----:B------:R-:W-:-:S09]  /*1c80*/  R2UR UR11, R39 ;  /* 0x00000000270b72ca */ /* 0x000fd200000e0000 */
[----:B------:R-:W2:Y:S04]  /*1c90*/  LDG.E.64 R32, desc[UR8][R22.64] ;  /* 0x0000000816207981 */ /* 0x000ea8000c1e1b00 */
[----:B------:R-:W2:Y:S04]  /*1ca0*/  LDG.E.64 R36, desc[UR10][R18.64] ;  /* 0x0000000a12247981 */ /* 0x000ea8000c1e1b00 */
[----:B------:R-:W3:Y:S01]  /*1cb0*/  LDG.E.64 R40, desc[UR8][R8.64] ;  /* 0x0000000808287981 */ /* 0x000ee2000c1e1b00 */
[----:B------:R-:W-:Y:S01]  /*1cc0*/  ISETP.NE.AND P1, PT, R28, 0x7ff00000, PT ;  /* 0x7ff000001c00780c */ /* 0x000fe20003f25270 */
[C---:B0-----:R-:W-:Y:S01]  /*1cd0*/  DSETP.NAN.AND P0, PT, R42.reuse, R42, PT ;  /* 0x0000002a2a00722a */ /* 0x041fe20003f08000 */
[----:B------:R-:W-:Y:S01]  /*1ce0*/  FSEL R29, R30, RZ, P2 ;  /* 0x000000ff1e1d7208 */ /* 0x000fe20001000000 */
[----:B------:R-:W-:Y:S01]  /*1cf0*/  BSSY.RECONVERGENT B2, `(.L_x_31) ;  /* 0x0000022000027945 */ /* 0x000fe20003800200 */
[----:B------:R-:W-:Y:S01]  /*1d00*/  FSEL R31, R31, RZ, P2 ;  /* 0x000000ff1f1f7208 */ /* 0x000fe20001000000 */
[----:B------:R-:W-:-:S10]  /*1d10*/  DSETP.NEU.AND P2, PT, |R42|, +INF , PT ;  /* 0x7ff000002a00742a */ /* 0x000fd40003f4d200 */
[----:B------:R-:W-:Y:S02]  /*1d20*/  @P0 FSEL R29, R29, R20, P1 ;  /* 0x000000141d1d0208 */ /* 0x000fe40000800000 */
[----:B------:R-:W-:Y:S02]  /*1d30*/  @P0 FSEL R31, R31, R21, P1 ;  /* 0x000000151f1f0208 */ /* 0x000fe40000800000 */
        /* <DEDUP_REMOVED lines=29> */
.L_x_32:
[----:B------:R-:W-:Y:S05]  /*1f10*/  BSYNC.RECONVERGENT B2 ;  /* 0x0000000000027941 */ /* 0x000fea0003800200 */
.L_x_31:
[----:B------:R-:W-:Y:S02]  /*1f20*/  R2UR UR8, R38 ;  /* 0x00000000260872ca */ /* 0x000fe400000e0000 */
[----:B------:R-:W-:-:S13]  /*1f30*/  R2UR UR9, R39 ;  /* 0x00000000270972ca */ /* 0x000fda00000e0000 */
[----:B------:R1:W-:Y:S02]  /*1f40*/  STG.E.64 desc[UR8][R10.64], R4 ;  /* 0x000000040a007986 */ /* 0x0003e4000c101b08 */
.L_x_28:
[----:B------:R-:W-:Y:S05]  /*1f50*/  BSYNC.RECONVERGENT B1 ;  /* 0x0000000000017941 */ /* 0x000fea0003800200 */
.L_x_27:
[----:B------:R-:W-:Y:S01]  /*1f60*/  BAR.SYNC.DEFER_BLOCKING 0x0 ;  /* 0x0000000000007b1d */ /* 0x000fe20000010000 */
[----:B------:R-:W-:-:S05]  /*1f70*/  ISETP.GE.AND P0, PT, R2, UR5, PT ;  /* 0x0000000502007c0c */ /* 0x000fca000bf06270 */
[----:B------:R-:W-:Y:S08]  /*1f80*/  BSSY.RECONVERGENT B0, `(.L_x_33) ;  /* 0x000000d000007945 */ /* 0x000ff00003800200 */
[----:B------:R-:W-:Y:S05]  /*1f90*/  @P0 BRA `(.L_x_34) ;  /* 0x00000000002c0947 */ /* 0x000fea0003800000 */
[----:B------:R-:W-:Y:S02]  /*1fa0*/  R2UR UR8, R38 ;  /* 0x00000000260872ca */ /* 0x000fe400000e0000 */
[----:B------:R-:W-:-:S13]  /*1fb0*/  R2UR UR9, R39 ;  /* 0x00000000270972ca */ /* 0x000fda00000e0000 */
[----:B01----:R-:W2:Y:S01]  /*1fc0*/  LDG.E.64 R4, desc[UR8][R6.64+-0x10] ;  /* 0xfffff00806047981 */ /* 0x003ea2000c1e1b00 */
[----:B------:R-:W-:Y:S02]  /*1fd0*/  R2UR UR10, R38 ;  /* 0x00000000260a72ca */ /* 0x000fe400000e0000 */
[----:B------:R-:W-:Y:S01]  /*1fe0*/  R2UR UR11, R39 ;  /* 0x00000000270b72ca */ /* 0x000fe200000e0000 */
[----:B--2---:R2:W-:-:S12]  /*1ff0*/  STG.E.64 desc[UR8][R6.64+-0x8], R4 ;  /* 0xfffff80406007986 */ /* 0x0045d8000c101b08 */
[----:B------:R-:W3:Y:S04]  /*2000*/  LDG.E.64 R30, desc[UR10][R14.64] ;  /* 0x0000000a0e1e7981 */ /* 0x000ee8000c1e1b00 */
[----:B---3--:R2:W-:Y:S04]  /*2010*/  STG.E.64 desc[UR8][R10.64], R30 ;  /* 0x0000001e0a007986 */ /* 0x0085e8000c101b08 */
[----:B------:R-:W3:Y:S04]  /*2020*/  LDG.E.64 R32, desc[UR10][R12.64+0x8] ;  /* 0x0000080a0c207981 */ /* 0x000ee8000c1e1b00 */
[----:B---3--:R2:W-:Y:S04]  /*2030*/  STG.E.64 desc[UR8][R12.64], R32 ;  /* 0x000000200c007986 */ /* 0x0085e8000c101b08 */
[----:B------:R2:W-:Y:S02]  /*2040*/  STG.E.64 desc[UR10][R16.64], RZ ;  /* 0x000000ff10007986 */ /* 0x0005e4000c101b0a */
.L_x_34:
[----:B------:R-:W-:Y:S05]  /*2050*/  BSYNC.RECONVERGENT B0 ;  /* 0x0000000000007941 */ /* 0x000fea0003800200 */
.L_x_33:
[----:B------:R-:W-:-:S04]  /*2060*/  UIADD3 UR4, UPT, UPT, UR4, 0x2, URZ ;  /* 0x0000000204047890 */ /* 0x000fc8000fffe0ff */
[----:B------:R-:W-:-:S09]  /*2070*/  UISETP.NE.AND UP0, UPT, UR4, URZ, UPT ;  /* 0x000000ff0400728c */ /* 0x000fd2000bf05270 */
[----:B------:R-:W-:Y:S05]  /*2080*/  BRA.U UP0, `(.L_x_35) ;  /* 0xfffffff1006c7547 */ /* 0x000fea000b83ffff */
.L_x_18:
[----:B------:R-:W3:Y:S02]  /*2090*/  LDCU UR4, c[0x0][0x3c4] ;  /* 0x00007880ff0477ac */ /* 0x000ee40008000800 */
[----:B---3--:R-:W-:-:S04]  /*20a0*/  ULOP3.LUT UR4, UR4, 0x1, URZ, 0xc0, !UPT ;  /* 0x0000000104047892 */ /* 0x008fc8000f8ec0ff */
[----:B------:R-:W-:-:S09]  /*20b0*/  UISETP.NE.U32.AND UP0, UPT, UR4, 0x1, UPT ;  /* 0x000000010400788c */ /* 0x000fd2000bf05070 */
[----:B------:R-:W-:Y:S05]  /*20c0*/  BRA.U UP0, `(.L_x_17) ;  /* 0x0000000500dc7547 */ /* 0x000fea000b800000 */
        /* <DEDUP_REMOVED lines=8> */
[----:B------:R-:W1:Y:S01]  /*2150*/  LDC.64 R34, c[0x0][0x3c8] ;  /* 0x0000f200ff227b82 */ /* 0x000e620000000a00 */
[----:B------:R-:W-:Y:S01]  /*2160*/  BSSY.RECONVERGENT B0, `(.L_x_38) ;  /* 0x0000013000007945 */ /* 0x000fe20003800200 */
[----:B------:R-:W-:-:S06]  /*2170*/  MOV R32, 0x2290 ;  /* 0x0000229000207802 */ /* 0x000fcc0000000f00 */
[----:B------:R-:W2:Y:S01]  /*2180*/  LDC.64 R52, c[0x0][0x3d0] ;  /* 0x0000f400ff347b82 */ /* 0x000ea20000000a00 */
[C---:B-1----:R-:W-:Y:S02]  /*2190*/  DSETP.NEU.AND P1, PT, R34.reuse, 1, PT ;  /* 0x3ff000002200742a */ /* 0x042fe40003f2d000 */
[C---:B------:R-:W-:Y:S02]  /*21a0*/  DSETP.NEU.AND P0, PT, |R34|.reuse, +INF , PT ;  /* 0x7ff000002200742a */ /* 0x040fe40003f0d200 */
[C---:B------:R-:W-:Y:S02]  /*21b0*/  DSETP.NAN.AND P3, PT, R34.reuse, R34, PT ;  /* 0x000000222200722a */ /* 0x040fe40003f68000 */
[----:B0-----:R-:W-:Y:S01]  /*21c0*/  P2R R4, PR, RZ, 0x2 ;  /* 0x00000002ff047803 */ /* 0x001fe20000000000 */
[----:B------:R-:W-:Y:S01]  /*21d0*/  DSETP.NEU.AND P1, PT, R34, RZ, PT ;  /* 0x000000ff2200722a */ /* 0x000fe20003f2d000 */
[----:B------:R-:W-:Y:S01]  /*21e0*/  P2R R4, PR, RZ, 0x1 ;  /* 0x00000001ff047803 */ /* 0x000fe20000000000 */
[----:B--2---:R-:W-:-:S02]  /*21f0*/  DSETP.NEU.AND P0, PT, R52, 1, PT ;  /* 0x3ff000003400742a */ /* 0x004fc40003f0d000 */
[--C-:B------:R-:W-:Y:S02]  /*2200*/  DADD R30, -RZ, |R52|.reuse ;  /* 0x00000000ff1e7229 */ /* 0x100fe40000000534 */
[C---:B------:R-:W-:Y:S01]  /*2210*/  DSETP.NEU.AND P6, PT, |R52|.reuse, +INF , PT ;  /* 0x7ff000003400742a */ /* 0x040fe20003fcd200 */
[----:B------:R-:W-:Y:S01]  /*2220*/  P2R R4, PR, RZ, 0x2 ;  /* 0x00000002ff047803 */ /* 0x000fe20000000000 */
[C---:B------:R-:W-:Y:S01]  /*2230*/  DSETP.NAN.AND P2, PT, R52.reuse, R52, PT ;  /* 0x000000343400722a */ /* 0x040fe20003f48000 */
[----:B------:R-:W-:Y:S01]  /*2240*/  P2R R4, PR, RZ, 0x1 ;  /* 0x00000001ff047803 */ /* 0x000fe20000000000 */
[----:B------:R-:W-:Y:S01]  /*2250*/  DSETP.NEU.AND P5, PT, R52, RZ, PT ;  /* 0x000000ff3400722a */ /* 0x000fe20003fad000 */
[----:B------:R-:W-:Y:S02]  /*2260*/  ISETP.NE.AND P1, PT, R28, 0x7ff00000, PT ;  /* 0x7ff000001c00780c */ /* 0x000fe40003f25270 */
[----:B------:R-:W-:-:S13]  /*2270*/  ISETP.NE.AND P0, PT, R3, 0x7ff00000, PT ;  /* 0x7ff000000300780c */ /* 0x000fda0003f05270 */
[----:B------:R-:W-:Y:S05]  /*2280*/  CALL.REL.NOINC `($_Z3calPdS_S_S_S_S_S_iiiidddid$__internal_accurate_pow) ;  /* 0x0000002400bc7944 */ /* 0x000fea0003c00000 */
[----:B------:R-:W-:Y:S05]  /*2290*/  BSYNC.RECONVERGENT B0 ;  /* 0x0000000000007941 */ /* 0x000fea0003800200 */
.L_x_38:
[C---:B------:R-:W-:Y:S02]  /*22a0*/  R2UR UR4, R38.reuse ;  /* 0x00000000260472ca */ /* 0x040fe400000e0000 */
[C---:B------:R-:W-:Y:S02]  /*22b0*/  R2UR UR5, R39.reuse ;  /* 0x00000000270572ca */ /* 0x040fe400000e0000 */
[----:B------:R-:W-:Y:S02]  /*22c0*/  R2UR UR6, R38 ;  /* 0x00000000260672ca */ /* 0x000fe400000e0000 */
[----:B------:R-:W-:Y:S02]  /*22d0*/  R2UR UR7, R39 ;  /* 0x00000000270772ca */ /* 0x000fe400000e0000 */
[----:B------:R-:W-:Y:S02]  /*22e0*/  FSEL R3, R30, RZ, P5 ;  /* 0x000000ff1e037208 */ /* 0x000fe40002800000 */
[----:B------:R-:W-:-:S02]  /*22f0*/  FSEL R29, R31, RZ, P5 ;  /* 0x000000ff1f1d7208 */ /* 0x000fc40002800000 */
[----:B------:R-:W-:Y:S02]  /*2300*/  @P2 FSEL R3, R3, R24, P0 ;  /* 0x0000001803032208 */ /* 0x000fe40000000000 */
[----:B------:R-:W-:Y:S02]  /*2310*/  @P2 FSEL R29, R29, R25, P0 ;  /* 0x000000191d1d2208 */ /* 0x000fe40000000000 */
[----:B------:R-:W2:Y:S01]  /*2320*/  LDG.E.64 R24, desc[UR4][R26.64+0x8] ;  /* 0x000008041a187981 */ /* 0x000ea2000c1e1b00 */
[----:B------:R-:W0:Y:S01]  /*2330*/  LDCU.64 UR4, c[0x0][0x3c8] ;  /* 0x00007900ff0477ac */ /* 0x000e220008000a00 */
[----:B------:R-:W-:Y:S01]  /*2340*/  DSETP.NEU.AND P4, PT, R52, 1, PT ;  /* 0x3ff000003400742a */ /* 0x000fe20003f8d000 */
[----:B------:R-:W-:Y:S01]  /*2350*/  @!P0 FSEL R3, R3, RZ, P6 ;  /* 0x000000ff03038208 */ /* 0x000fe20003000000 */
[----:B------:R-:W2:Y:S01]  /*2360*/  LDG.E.64 R4, desc[UR6][R26.64+-0x8] ;  /* 0xfffff8061a047981 */ /* 0x000ea2000c1e1b00 */
[----:B------:R-:W-:Y:S01]  /*2370*/  @!P0 FSEL R29, R29, +QNAN , P6 ;  /* 0x7ff000001d1d8808 */ /* 0x000fe20003000000 */
[----:B------:R-:W-:Y:S01]  /*2380*/  BSSY.RECONVERGENT B0, `(.L_x_39) ;  /* 0x0000007000007945 */ /* 0x000fe20003800200 */
[----:B------:R-:W-:Y:S01]  /*2390*/  MOV R32, 0x23f0 ;  /* 0x000023f000207802 */ /* 0x000fe20000000f00 */
[----:B0-----:R-:W-:-:S02]  /*23a0*/  DADD R30, -RZ, |UR4| ;  /* 0x40000004ff1e7e29 */ /* 0x001fc40008000100 */
[----:B--2---:R-:W-:Y:S01]  /*23b0*/  DADD R24, R24, R4 ;  /* 0x0000000018187229 */ /* 0x004fe20000000004 */
[----:B------:R-:W-:Y:S02]  /*23c0*/  FSEL R4, R3, RZ, P4 ;  /* 0x000000ff03047208 */ /* 0x000fe40002000000 */
[----:B------:R-:W-:-:S08]  /*23d0*/  FSEL R5, R29, 1.875, P4 ;  /* 0x3ff000001d057808 */ /* 0x000fd00002000000 */
[----:B------:R-:W-:Y:S05]  /*23e0*/  CALL.REL.NOINC `($_Z3calPdS_S_S_S_S_S_iiiidddid$__internal_accurate_pow) ;  /* 0x0000002400647944 */ /* 0x000fea0003c00000 */
[----:B------:R-:W-:Y:S05]  /*23f0*/  BSYNC.RECONVERGENT B0 ;  /* 0x0000000000007941 */ /* 0x000fea0003800200 */
.L_x_39:
        /* <DEDUP_REMOVED lines=12> */
[----:B------:R-:W-:Y:S01]  /*24c0*/  @P3 FSEL R3, R3, R20, P1 ;  /* 0x0000001403033208 */ /* 0x000fe20000800000 */
[----:B------:R-:W-:Y:S01]  /*24d0*/  BSSY.RECONVERGENT B2, `(.L_x_40) ;  /* 0x0000021000027945 */ /* 0x000fe20003800200 */
[----:B------:R-:W-:-:S02]  /*24e0*/  @P3 FSEL R31, R31, R21, P1 ;  /* 0x000000151f1f3208 */ /* 0x000fc40000800000 */
        /* <DEDUP_REMOVED lines=10> */
[----:B------:R-:W-:-:S08]  /*2590*/  DFMA R26, R20, R26, R20 ;  /* 0x0000001a141a722b */ /* 0x000fd00000000014 */
[----:B------:R-:W-:-:S08]  /*25a0*/  DFMA R20, -R28, R26, 1 ;  /* 0x3ff000001c14742b */ /* 0x000fd0000000011a */
[----:B------:R-:W-:Y:S02]  /*25b0*/  DFMA R20, R26, R20, R26 ;  /* 0x000000141a14722b */ /* 0x000fe4000000001a */
[----:B--2---:R-:W-:Y:S02]  /*25c0*/  DADD R18, R22, R18 ;  /* 0x0000000016127229 */ /* 0x004fe40000000012 */
[----:B---3--:R-:W-:-:S06]  /*25d0*/  DMUL R8, R30, R8 ;  /* 0x000000081e087228 */ /* 0x008fcc0000000000 */
[----:B------:R-:W-:-:S08]  /*25e0*/  DMUL R18, R30, R18 ;  /* 0x000000121e127228 */ /* 0x000fd00000000000 */
[----:B------:R-:W-:-:S08]  /*25f0*/  DFMA R18, R4, R24, R18 ;  /* 0x000000180412722b */ /* 0x000fd00000000012 */
        /* <DEDUP_REMOVED lines=14> */
.L_x_41:
[----:B------:R-:W-:Y:S05]  /*26e0*/  BSYNC.RECONVERGENT B2 ;  /* 0x0000000000027941 */ /* 0x000fea0003800200 */
.L_x_40:
[----:B------:R-:W-:Y:S02]  /*26f0*/  R2UR UR4, R38 ;  /* 0x00000000260472ca */ /* 0x000fe400000e0000 */
[----:B------:R-:W-:-:S13]  /*2700*/  R2UR UR5, R39 ;  /* 0x00000000270572ca */ /* 0x000fda00000e0000 */
[----:B------:R1:W-:Y:S02]  /*2710*/  STG.E.64 desc[UR4][R10.64], R4 ;  /* 0x000000040a007986 */ /* 0x0003e4000c101b04 */
.L_x_37:
[----:B------:R-:W-:Y:S05]  /*2720*/  BSYNC.RECONVERGENT B1 ;  /* 0x0000000000017941 */ /* 0x000fea0003800200 */
.L_x_36:
[----:B------:R-:W2:Y:S01]  /*2730*/  LDCU UR4, c[0x0][0x3b8] ;  /* 0x00007700ff0477ac */ /* 0x000ea20008000800 */
[----:B------:R-:W-:Y:S01]  /*2740*/  BSSY.RECONVERGENT B0, `(.L_x_17) ;  /* 0x000000f000007945 */ /* 0x000fe20003800200 */
[----:B------:R-:W-:Y:S01]  /*2750*/  BAR.SYNC.DEFER_BLOCKING 0x0 ;  /* 0x0000000000007b1d */ /* 0x000fe20000010000 */
[----:B--2---:R-:W-:-:S13]  /*2760*/  ISETP.GE.AND P0, PT, R2, UR4, PT ;  /* 0x0000000402007c0c */ /* 0x004fda000bf06270 */
        /* <DEDUP_REMOVED lines=12> */
.L_x_42:
[----:B------:R-:W-:Y:S05]  /*2830*/  BSYNC.RECONVERGENT B0 ;  /* 0x0000000000007941 */ /* 0x000fea0003800200 */
.L_x_17:
[----:B--2---:R-:W2:Y:S01]  /*2840*/  LDC.64 R16, c[0x0][0x380] ;  /* 0x0000e000ff107b82 */ /* 0x004ea20000000a00 */
[----:B------:R-:W-:Y:S02]  /*2850*/  R2UR UR4, R38 ;  /* 0x00000000260472ca */ /* 0x000fe400000e0000 */
[----:B------:R-:W-:-:S05]  /*2860*/  R2UR UR5, R39 ;  /* 0x00000000270572ca */ /* 0x000fca00000e0000 */
[----:B-1----:R-:W1:Y:S08]  /*2870*/  LDC.64 R10, c[0x0][0x3a0] ;  /* 0x0000e800ff0a7b82 */ /* 0x002e700000000a00 */
[----:B------:R-:W3:Y:S01]  /*2880*/  LDC.64 R14, c[0x0][0x388] ;  /* 0x0000e200ff0e7b82 */ /* 0x000ee20000000a00 */
[----:B--2---:R-:W-:Y:S01]  /*2890*/  IMAD.WIDE R16, R2, 0x8, R16 ;  /* 0x0000000802107825 */ /* 0x004fe200078e0210 */
[----:B------:R-:W-:-:S06]  /*28a0*/  R2UR UR6, R38 ;  /* 0x00000000260672ca */ /* 0x000fcc00000e0000 */
[----:B------:R-:W2:Y:S01]  /*28b0*/  LDC.64 R18, c[0x0][0x3a8] ;  /* 0x0000ea00ff127b82 */ /* 0x000ea20000000a00 */
[----:B0-----:R-:W4:Y:S01]  /*28c0*/  LDG.E.64 R4, desc[UR4][R16.64] ;  /* 0x0000000410047981 */ /* 0x001f22000c1e1b00 */
[----:B------:R-:W-:Y:S01]  /*28d0*/  R2UR UR7, R39 ;  /* 0x00000000270772ca */ /* 0x000fe200000e0000 */
[----:B-1----:R-:W-:-:S04]  /*28e0*/  IMAD.WIDE R10, R2, 0x8, R10 ;  /* 0x00000008020a7825 */ /* 0x002fc800078e020a */
[----:B---3--:R-:W-:Y:S01]  /*28f0*/  IMAD.WIDE R14, R2, 0x8, R14 ;  /* 0x00000008020e7825 */ /* 0x008fe200078e020e */
[C---:B------:R-:W-:Y:S01]  /*2900*/  ISETP.NE.AND P0, PT, R0.reuse, 0x28, PT ;  /* 0x000000280000780c */ /* 0x040fe20003f05270 */
[----:B----4-:R0:W-:Y:S06]  /*2910*/  STG.E.64 desc[UR4][R10.64], R4 ;  /* 0x000000040a007986 */ /* 0x0101ec000c101b04 */
[----:B------:R-:W3:Y:S01]  /*2920*/  LDG.E.64 R6, desc[UR6][R14.64] ;  /* 0x000000060e067981 */ /* 0x000ee2000c1e1b00 */
[----:B------:R-:W-:Y:S01]  /*2930*/  ISETP.EQ.OR P0, PT, R0, RZ, !P0 ;  /* 0x000000ff0000720c */ /* 0x000fe20004702670 */
[----:B--2---:R-:W-:Y:S01]  /*2940*/  IMAD.WIDE R18, R2, 0x8, R18 ;  /* 0x0000000802127825 */ /* 0x004fe200078e0212 */
[----:B------:R-:W-:Y:S04]  /*2950*/  BSSY.RECONVERGENT B1, `(.L_x_43) ;  /* 0x0000144000017945 */ /* 0x000fe80003800200 */
[----:B---3--:R0:W-:Y:S01]  /*2960*/  STG.E.64 desc[UR4][R18.64], R6 ;  /* 0x0000000612007986 */ /* 0x0081e2000c101b04 */
[----:B------:R-:W-:Y:S06]  /*2970*/  BAR.SYNC.DEFER_BLOCKING 0x0 ;  /* 0x0000000000007b1d */ /* 0x000fec0000010000 */
[----:B------:R-:W-:Y:S05]  /*2980*/  @P0 BRA `(.L_x_44) ;  /* 0x0000001400000947 */ /* 0x000fea0003800000 */
[----:B------:R-:W-:Y:S01]  /*2990*/  R2UR UR4, R38 ;  /* 0x00000000260472ca */ /* 0x000fe200000e0000 */
[----:B------:R-:W1:Y:S01]  /*29a0*/  LDC.64 R12, c[0x0][0x3c8] ;  /* 0x0000f200ff0c7b82 */ /* 0x000e620000000a00 */
[----:B------:R-:W-:Y:S01]  /*29b0*/  R2UR UR5, R39 ;  /* 0x00000000270572ca */ /* 0x000fe200000e0000 */
[----:B0-----:R-:W-:Y:S01]  /*29c0*/  IMAD.MOV.U32 R4, RZ, RZ, 0x1 ;  /* 0x00000001ff047424 */ /* 0x001fe200078e00ff */
[----:B------:R-:W0:Y:S11]  /*29d0*/  LDCU.64 UR6, c[0x0][0x3d8] ;  /* 0x00007b00ff0677ac */ /* 0x000e360008000a00 */
[----:B------:R-:W0:Y:S01]  /*29e0*/  LDG.E.64 R8, desc[UR4][R10.64] ;  /* 0x000000040a087981 */ /* 0x000e22000c1e1b00 */
[----:B------:R-:W2:Y:S01]  /*29f0*/  LDCU UR4, c[0x0][0x3cc] ;  /* 0x00007980ff0477ac */ /* 0x000ea20008000800 */
[----:B------:R-:W-:Y:S01]  /*2a00*/  BSSY.RECONVERGENT B2, `(.L_x_45) ;  /* 0x0000016000027945 */ /* 0x000fe20003800200 */
[----:B--2---:R-:W1:Y:S02]  /*2a10*/  MUFU.RCP64H R5, UR4 ;  /* 0x0000000400057d08 */ /* 0x004e640008001800 */
[----:B-1----:R-:W-:-:S08]  /*2a20*/  DFMA R6, R4, -R12, 1 ;  /* 0x3ff000000406742b */ /* 0x002fd0000000080c */
[----:B------:R-:W-:-:S08]  /*2a30*/  DFMA R6, R6, R6, R6 ;  /* 0x000000060606722b */ /* 0x000fd00000000006 */
[----:B------:R-:W-:-:S08]  /*2a40*/  DFMA R6, R4, R6, R4 ;  /* 0x000000060406722b */ /* 0x000fd00000000004 */
[----:B------:R-:W-:-:S08]  /*2a50*/  DFMA R4, R6, -R12, 1 ;  /* 0x3ff000000604742b */ /* 0x000fd0000000080c */
[----:B------:R-:W-:Y:S02]  /*2a60*/  DFMA R4, R6, R4, R6 ;  /* 0x000000040604722b */ /* 0x000fe40000000006 */
[----:B0-----:R-:W-:-:S08]  /*2a70*/  DMUL R36, R8, UR6 ;  /* 0x0000000608247c28 */ /* 0x001fd00008000000 */
[----:B------:R-:W-:Y:S02]  /*2a80*/  DMUL R6, R36, R4 ;  /* 0x0000000424067228 */ /* 0x000fe40000000000 */
[----:B------:R-:W-:-:S06]  /*2a90*/  FSETP.GEU.AND P1, PT, |R37|, 6.5827683646048100446e-37, PT ;  /* 0x036000002500780b */ /* 0x000fcc0003f2e200 */
[----:B------:R-:W-:-:S08]  /*2aa0*/  DFMA R12, R6, -R12, R36 ;  /* 0x8000000c060c722b */ /* 0x000fd00000000024 */
[----:B------:R-:W-:-:S10]  /*2ab0*/  DFMA R4, R4, R12, R6 ;  /* 0x0000000c0404722b */ /* 0x000fd40000000006 */
[----:B------:R-:W-:-:S05]  /*2ac0*/  FFMA R0, RZ, UR4, R5 ;  /* 0x00000004ff007c23 */ /* 0x000fca0008000005 */
[----:B------:R-:W-:-:S13]  /*2ad0*/  FSETP.GT.AND P0, PT, |R0|, 1.469367938527859385e-39, PT ;  /* 0x001000000000780b */ /* 0x000fda0003f04200 */
[----:B------:R-:W-:Y:S05]  /*2ae0*/  @P0 BRA P1, `(.L_x_46) ;  /* 0x00000000001c0947 */ /* 0x000fea0000800000 */
[----:B------:R-:W0:Y:S01]  /*2af0*/  LDCU.64 UR4, c[0x0][0x3c8] ;  /* 0x00007900ff0477ac */ /* 0x000e220008000a00 */
[----:B------:R-:W-:Y:S01]  /*2b00*/  MOV R34, 0x2b40 ;  /* 0x00002b4000227802 */ /* 0x000fe20000000f00 */
[----:B0-----:R-:W-:Y:S02]  /*2b10*/  IMAD.U32 R46, RZ, RZ, UR4 ;  /* 0x00000004ff2e7e24 */ /* 0x001fe4000f8e00ff */
[----:B------:R-:W-:-:S07]  /*2b20*/  IMAD.U32 R47, RZ, RZ, UR5 ;  /* 0x00000005ff2f7e24 */ /* 0x000fce000f8e00ff */
[----:B------:R-:W-:Y:S05]  /*2b30*/  CALL.REL.NOINC `($__internal_1_$__cuda_sm20_div_rn_f64_full) ;  /* 0x0000001800207944 */ /* 0x000fea0003c00000 */
[----:B------:R-:W-:Y:S02]  /*2b40*/  IMAD.MOV.U32 R4, RZ, RZ, R44 ;  /* 0x000000ffff047224 */ /* 0x000fe400078e002c */
[----:B------:R-:W-:-:S07]  /*2b50*/  IMAD.MOV.U32 R5, RZ, RZ, R45 ;  /* 0x000000ffff057224 */ /* 0x000fce00078e002d */
.L_x_46:
[----:B------:R-:W-:Y:S05]  /*2b60*/  BSYNC.RECONVERGENT B2 ;  /* 0x0000000000027941 */ /* 0x000fea0003800200 */
.L_x_45:
[----:B------:R-:W-:Y:S01]  /*2b70*/  R2UR UR4, R38 ;  /* 0x00000000260472ca */ /* 0x000fe200000e0000 */
[----:B------:R-:W0:Y:S01]  /*2b80*/  LDC.64 R24, c[0x0][0x3d0] ;  /* 0x0000f400ff187b82 */ /* 0x000e220000000a00 */
[----:B------:R-:W-:Y:S01]  /*2b90*/  R2UR UR5, R39 ;  /* 0x00000000270572ca */ /* 0x000fe200000e0000 */
[----:B------:R-:W-:-:S06]  /*2ba0*/  IMAD.MOV.U32 R20, RZ, RZ, 0x1 ;  /* 0x00000001ff147424 */ /* 0x000fcc00078e00ff */
[----:B------:R-:W1:Y:S06]  /*2bb0*/  LDC.64 R36, c[0x0][0x3d8] ;  /* 0x0000f600ff247b82 */ /* 0x000e6c0000000a00 */
[----:B------:R-:W1:Y:S04]  /*2bc0*/  LDG.E.64 R6, desc[UR4][R18.64] ;  /* 0x0000000412067981 */ /* 0x000e68000c1e1b00 */
[----:B------:R-:W2:Y:S01]  /*2bd0*/  LDG.E.64 R12, desc[UR4][R10.64+-0x8] ;  /* 0xfffff8040a0c7981 */ /* 0x000ea2000c1e1b00 */
[----:B------:R-:W3:Y:S01]  /*2be0*/  LDCU UR4, c[0x0][0x3d4] ;  /* 0x00007a80ff0477ac */ /* 0x000ee20008000800 */
[----:B------:R-:W-:Y:S01]  /*2bf0*/  BSSY.RECONVERGENT B2, `(.L_x_47) ;  /* 0x0000018000027945 */ /* 0x000fe20003800200 */
[----:B---3--:R-:W0:Y:S02]  /*2c00*/  MUFU.RCP64H R21, UR4 ;  /* 0x0000000400157d08 */ /* 0x008e240008001800 */
[----:B0-----:R-:W-:-:S08]  /*2c10*/  DFMA R22, R20, -R24, 1 ;  /* 0x3ff000001416742b */ /* 0x001fd00000000818 */
[----:B------:R-:W-:-:S08]  /*2c20*/  DFMA R22, R22, R22, R22 ;  /* 0x000000161616722b */ /* 0x000fd00000000016 */
[----:B------:R-:W-:-:S08]  /*2c30*/  DFMA R22, R20, R22, R20 ;  /* 0x000000161416722b */ /* 0x000fd00000000014 */
[----:B------:R-:W-:-:S08]  /*2c40*/  DFMA R20, R22, -R24, 1 ;  /* 0x3ff000001614742b */ /* 0x000fd00000000818 */
[----:B------:R-:W-:Y:S02]  /*2c50*/  DFMA R20, R22, R20, R22 ;  /* 0x000000141614722b */ /* 0x000fe40000000016 */
[----:B-1----:R-:W-:-:S08]  /*2c60*/  DMUL R36, R6, R36 ;  /* 0x0000002406247228 */ /* 0x002fd00000000000 */
[----:B------:R-:W-:Y:S02]  /*2c70*/  DMUL R6, R36, R20 ;  /* 0x0000001424067228 */ /* 0x000fe40000000000 */
[----:B------:R-:W-:-:S06]  /*2c80*/  FSETP.GEU.AND P1, PT, |R37|, 6.5827683646048100446e-37, PT ;  /* 0x036000002500780b */ /* 0x000fcc0003f2e200 */
[----:B------:R-:W-:-:S08]  /*2c90*/  DFMA R22, R6, -R24, R36 ;  /* 0x800000180616722b */ /* 0x000fd00000000024 */
[----:B------:R-:W-:Y:S02]  /*2ca0*/  DFMA R6, R20, R22, R6 ;  /* 0x000000161406722b */ /* 0x000fe40000000006 */
[----:B--2---:R-:W-:-:S08]  /*2cb0*/  DADD R22, R8, -R12 ;  /* 0x0000000008167229 */ /* 0x004fd0000000080c */
[----:B------:R-:W-:Y:S01]  /*2cc0*/  FFMA R0, RZ, UR4, R7 ;  /* 0x00000004ff007c23 */ /* 0x000fe20008000007 */
[----:B------:R-:W-:-:S04]  /*2cd0*/  DFMA R22, R22, -R4, R8 ;  /* 0x800000041616722b */ /* 0x000fc80000000008 */
        /* <DEDUP_REMOVED lines=9> */
.L_x_48:
[----:B------:R-:W-:Y:S05]  /*2d70*/  BSYNC.RECONVERGENT B2 ;  /* 0x0000000000027941 */ /* 0x000fea0003800200 */
.L_x_47:
[----:B------:R-:W0:Y:S01]  /*2d80*/  LDC.64 R20, c[0x0][0x3a0] ;  /* 0x0000e800ff147b82 */ /* 0x000e220000000a00 */
[----:B------:R-:W1:Y:S01]  /*2d90*/  LDCU UR4, c[0x0][0x3bc] ;  /* 0x00007780ff0477ac */ /* 0x000e620008000800 */
[----:B------:R-:W-:Y:S02]  /*2da0*/  R2UR UR6, R38 ;  /* 0x00000000260672ca */ /* 0x000fe400000e0000 */
[----:B------:R-:W-:-:S04]  /*2db0*/  R2UR UR7, R39 ;  /* 0x00000000270772ca */ /* 0x000fc800000e0000 */
[----:B------:R-:W2:Y:S01]  /*2dc0*/  LDC R3, c[0x0][0x3dc] ;  /* 0x0000f700ff037b82 */ /* 0x000ea20000000800 */
[----:B-1----:R-:W-:Y:S01]  /*2dd0*/  VIADD R0, R2, -UR4 ;  /* 0x8000000402007c36 */ /* 0x002fe20008000000 */
[----:B------:R-:W1:Y:S03]  /*2de0*/  LDCU UR4, c[0x0][0x3e0] ;  /* 0x00007c00ff0477ac */ /* 0x000e660008000800 */
[----:B0-----:R-:W-:-:S06]  /*2df0*/  IMAD.WIDE R20, R0, 0x8, R20 ;  /* 0x0000000800147825 */ /* 0x001fcc00078e0214 */
[----:B------:R-:W3:Y:S01]  /*2e00*/  LDG.E.64 R20, desc[UR6][R20.64] ;  /* 0x0000000614147981 */ /* 0x000ee2000c1e1b00 */
[----:B------:R-:W0:Y:S01]  /*2e10*/  LDCU.64 UR6, c[0x0][0x3c8] ;  /* 0x00007900ff0677ac */ /* 0x000e220008000a00 */
[----:B--2---:R-:W-:Y:S01]  /*2e20*/  FSETP.GEU.AND P1, PT, |R3|, 6.5827683646048100446e-37, PT ;  /* 0x036000000300780b */ /* 0x004fe20003f2e200 */
[----:B-1----:R-:W-:-:S09]  /*2e30*/  USHF.L.U32 UR4, UR4, 0x1, URZ ;  /* 0x0000000104047899 */ /* 0x002fd200080006ff */
[----:B------:R-:W0:Y:S02]  /*2e40*/  I2F.F64 R4, UR4 ;  /* 0x0000000400047d12 */ /* 0x000e240008201c00 */
[----:B------:R-:W1:Y:S01]  /*2e50*/  LDCU.64 UR4, c[0x0][0x3d8] ;  /* 0x00007b00ff0477ac */ /* 0x000e620008000a00 */
[----:B0-----:R-:W-:Y:S01]  /*2e60*/  DMUL R24, R4, UR6 ;  /* 0x0000000604187c28 */ /* 0x001fe20008000000 */
[----:B------:R-:W-:-:S05]  /*2e70*/  IMAD.MOV.U32 R4, RZ, RZ, 0x1 ;  /* 0x00000001ff047424 */ /* 0x000fca00078e00ff */
[----:B------:R-:W0:Y:S02]  /*2e80*/  MUFU.RCP64H R5, R25 ;  /* 0x0000001900057308 */ /* 0x000e240000001800 */
[----:B0-----:R-:W-:-:S08]  /*2e90*/  DFMA R26, -R24, R4, 1 ;  /* 0x3ff00000181a742b */ /* 0x001fd00000000104 */
[----:B------:R-:W-:-:S08]  /*2ea0*/  DFMA R26, R26, R26, R26 ;  /* 0x0000001a1a1a722b */ /* 0x000fd0000000001a */
[----:B------:R-:W-:-:S08]  /*2eb0*/  DFMA R26, R4, R26, R4 ;  /* 0x0000001a041a722b */ /* 0x000fd00000000004 */
[----:B------:R-:W-:-:S08]  /*2ec0*/  DFMA R4, -R24, R26, 1 ;  /* 0x3ff000001804742b */ /* 0x000fd0000000011a */
[----:B------:R-:W-:-:S08]  /*2ed0*/  DFMA R4, R26, R4, R26 ;  /* 0x000000041a04722b */ /* 0x000fd0000000001a */
[----:B-1----:R-:W-:-:S08]  /*2ee0*/  DMUL R26, R4, UR4 ;  /* 0x00000004041a7c28 */ /* 0x002fd00008000000 */
[----:B------:R-:W-:-:S08]  /*2ef0*/  DFMA R28, -R24, R26, UR4 ;  /* 0x00000004181c7e2b */ /* 0x000fd0000800011a */
[----:B------:R-:W-:-:S10]  /*2f00*/  DFMA R4, R4, R28, R26 ;  /* 0x0000001c0404722b */ /* 0x000fd4000000001a */
[----:B------:R-:W-:-:S05]  /*2f10*/  FFMA R26, RZ, R25, R5 ;  /* 0x00000019ff1a7223 */ /* 0x000fca0000000005 */
[----:B------:R-:W-:Y:S01]  /*2f20*/  FSETP.GT.AND P0, PT, |R26|, 1.469367938527859385e-39, PT ;  /* 0x001000001a00780b */ /* 0x000fe20003f04200 */
[----:B---3--:R-:W-:-:S08]  /*2f30*/  DADD R28, R8, -R20 ;  /* 0x00000000081c7229 */ /* 0x008fd00000000814 */
[----:B------:R-:W-:-:S04]  /*2f40*/  DFMA R28, R28, -R6, R22 ;  /* 0x800000061c1c722b */ /* 0x000fc80000000016 */
[----:B------:R-:W-:Y:S07]  /*2f50*/  @P0 BRA P1, `(.L_x_49) ;  /* 0x0000000000240947 */ /* 0x000fee0000800000 */
[----:B------:R-:W0:Y:S01]  /*2f60*/  LDCU.64 UR4, c[0x0][0x3d8] ;  /* 0x00007b00ff0477ac */ /* 0x000e220008000a00 */
[----:B------:R-:W-:Y:S01]  /*2f70*/  IMAD.MOV.U32 R46, RZ, RZ, R24 ;  /* 0x000000ffff2e7224 */ /* 0x000fe200078e0018 */
[----:B------:R-:W-:Y:S01]  /*2f80*/  MOV R34, 0x2fd0 ;  /* 0x00002fd000227802 */ /* 0x000fe20000000f00 */
[----:B------:R-:W-:Y:S02]  /*2f90*/  IMAD.MOV.U32 R47, RZ, RZ, R25 ;  /* 0x000000ffff2f7224 */ /* 0x000fe400078e0019 */
[----:B0-----:R-:W-:Y:S02]  /*2fa0*/  IMAD.U32 R36, RZ, RZ, UR4 ;  /* 0x00000004ff247e24 */ /* 0x001fe4000f8e00ff */
[----:B------:R-:W-:-:S07]  /*2fb0*/  IMAD.U32 R37, RZ, RZ, UR5 ;  /* 0x00000005ff257e24 */ /* 0x000fce000f8e00ff */
[----:B------:R-:W-:Y:S05]  /*2fc0*/  CALL.REL.NOINC `($__internal_1_$__cuda_sm20_div_rn_f64_full) ;  /* 0x0000001000fc7944 */ /* 0x000fea0003c00000 */
[----:B------:R-:W-:Y:S02]  /*2fd0*/  IMAD.MOV.U32 R4, RZ, RZ, R44 ;  /* 0x000000ffff047224 */ /* 0x000fe400078e002c */
[----:B------:R-:W-:-:S07]  /*2fe0*/  IMAD.MOV.U32 R5, RZ, RZ, R45 ;  /* 0x000000ffff057224 */ /* 0x000fce00078e002d */
.L_x_49:
[----:B------:R-:W0:Y:S01]  /*2ff0*/  LDC.64 R22, c[0x0][0x390] ;  /* 0x0000e400ff167b82 */ /* 0x000e220000000a00 */
[C---:B------:R-:W-:Y:S02]  /*3000*/  R2UR UR4, R38.reuse ;  /* 0x00000000260472ca */ /* 0x040fe400000e0000 */
[C---:B------:R-:W-:Y:S02]  /*3010*/  R2UR UR5, R39.reuse ;  /* 0x00000000270572ca */ /* 0x040fe400000e0000 */
[----:B------:R-:W-:Y:S02]  /*3020*/  R2UR UR6, R38 ;  /* 0x00000000260672ca */ /* 0x000fe400000e0000 */
[----:B------:R-:W-:Y:S01]  /*3030*/  R2UR UR7, R39 ;  /* 0x00000000270772ca */ /* 0x000fe200000e0000 */
[----:B0-----:R-:W-:-:S08]  /*3040*/  IMAD.WIDE R22, R2, 0x8, R22 ;  /* 0x0000000802167825 */ /* 0x001fd000078e0216 */
[----:B------:R-:W2:Y:S01]  /*3050*/  LDG.E.64 R6, desc[UR4][R22.64+0x8] ;  /* 0x0000080416067981 */ /* 0x000ea2000c1e1b00 */
[----:B------:R-:W0:Y:S03]  /*3060*/  LDCU.64 UR4, c[0x0][0x3c8] ;  /* 0x00007900ff0477ac */ /* 0x000e260008000a00 */
[----:B------:R-:W2:Y:S01]  /*3070*/  LDG.E.64 R24, desc[UR6][R22.64+-0x8] ;  /* 0xfffff80616187981 */ /* 0x000ea2000c1e1b00 */
[----:B------:R-:W-:Y:S01]  /*3080*/  BSSY.RECONVERGENT B0, `(.L_x_50) ;  /* 0x0000006000007945 */ /* 0x000fe20003800200 */
[----:B------:R-:W-:Y:S01]  /*3090*/  MOV R32, 0x30e0 ;  /* 0x000030e000207802 */ /* 0x000fe20000000f00 */
[----:B0-----:R-:W-:Y:S02]  /*30a0*/  DADD R30, -RZ, |UR4| ;  /* 0x40000004ff1e7e29 */ /* 0x001fe40008000100 */
[----:B--2---:R-:W-:-:S08]  /*30b0*/  DADD R6, R6, -R24 ;  /* 0x0000000006067229 */ /* 0x004fd00000000818 */
[----:B------:R-:W-:-:S11]  /*30c0*/  DFMA R28, R6, -R4, R28 ;  /* 0x80000004061c722b */ /* 0x000fd6000000001c */
[----:B------:R-:W-:Y:S05]  /*30d0*/  CALL.REL.NOINC `($_Z3calPdS_S_S_S_S_S_iiiidddid$__internal_accurate_pow) ;  /* 0x0000001800287944 */ /* 0x000fea0003c00000 */
[----:B------:R-:W-:Y:S05]  /*30e0*/  BSYNC.RECONVERGENT B0 ;  /* 0x0000000000007941 */ /* 0x000fea0003800200 */
.L_x_50:
[----:B------:R-:W0:Y:S02]  /*30f0*/  LDC.64 R24, c[0x0][0x3c8] ;  /* 0x0000f200ff187b82 */ /* 0x000e240000000a00 */
[C---:B0-----:R-:W-:Y:S02]  /*3100*/  DADD R6, R24.reuse, 2 ;  /* 0x4000000018067429 */ /* 0x041fe40000000000 */
[C---:B------:R-:W-:Y:S02]  /*3110*/  DSETP.NEU.AND P0, PT, R24.reuse, RZ, PT ;  /* 0x000000ff1800722a */ /* 0x040fe40003f0d000 */
[----:B------:R-:W-:-:S06]  /*3120*/  DSETP.NEU.AND P2, PT, R24, 1, PT ;  /* 0x3ff000001800742a */ /* 0x000fcc0003f4d000 */
        /* <DEDUP_REMOVED lines=10> */
.L_x_51:
[----:B------:R-:W-:Y:S01]  /*31d0*/  FSEL R27, R31, 1.875, P2 ;  /* 0x3ff000001f1b7808 */ /* 0x000fe20001000000 */
[----:B------:R-:W-:Y:S01]  /*31e0*/  IMAD.MOV.U32 R6, RZ, RZ, 0x1 ;  /* 0x00000001ff067424 */ /* 0x000fe200078e00ff */
[----:B------:R-:W-:Y:S01]  /*31f0*/  FSEL R26, R30, RZ, P2 ;  /* 0x000000ff1e1a7208 */ /* 0x000fe20001000000 */
[----:B------:R-:W0:Y:S01]  /*3200*/  LDC.64 R32, c[0x0][0x3e8] ;  /* 0x0000fa00ff207b82 */ /* 0x000e220000000a00 */
[----:B------:R-:W1:Y:S01]  /*3210*/  MUFU.RCP64H R7, R27 ;  /* 0x0000001b00077308 */ /* 0x000e620000001800 */
[----:B------:R-:W0:Y:S01]  /*3220*/  LDCU.64 UR4, c[0x0][0x3d8] ;  /* 0x00007b00ff0477ac */ /* 0x000e220008000a00 */
[----:B------:R-:W-:Y:S02]  /*3230*/  BSSY.RECONVERGENT B2, `(.L_x_52) ;  /* 0x0000016000027945 */ /* 0x000fe40003800200 */
[----:B-1----:R-:W-:-:S08]  /*3240*/  DFMA R24, -R26, R6, 1 ;  /* 0x3ff000001a18742b */ /* 0x002fd00000000106 */
[----:B------:R-:W-:-:S08]  /*3250*/  DFMA R24, R24, R24, R24 ;  /* 0x000000181818722b */ /* 0x000fd00000000018 */
[----:B------:R-:W-:Y:S02]  /*3260*/  DFMA R6, R6, R24, R6 ;  /* 0x000000180606722b */ /* 0x000fe40000000006 */
[----:B0-----:R-:W-:-:S06]  /*3270*/  DMUL R24, R32, UR4 ;  /* 0x0000000420187c28 */ /* 0x001fcc0008000000 */
[----:B------:R-:W-:-:S04]  /*3280*/  DFMA R30, -R26, R6, 1 ;  /* 0x3ff000001a1e742b */ /* 0x000fc80000000106 */
[----:B------:R-:W-:-:S04]  /*3290*/  FSETP.GEU.AND P1, PT, |R25|, 6.5827683646048100446e-37, PT ;  /* 0x036000001900780b */ /* 0x000fc80003f2e200 */
[----:B------:R-:W-:-:S08]  /*32a0*/  DFMA R6, R6, R30, R6 ;  /* 0x0000001e0606722b */ /* 0x000fd00000000006 */
[----:B------:R-:W-:-:S08]  /*32b0*/  DMUL R30, R6, R24 ;  /* 0x00000018061e7228 */ /* 0x000fd00000000000 */
[----:B------:R-:W-:-:S08]  /*32c0*/  DFMA R32, -R26, R30, R24 ;  /* 0x0000001e1a20722b */ /* 0x000fd00000000118 */
[----:B------:R-:W-:-:S10]  /*32d0*/  DFMA R6, R6, R32, R30 ;  /* 0x000000200606722b */ /* 0x000fd4000000001e */
[----:B------:R-:W-:-:S05]  /*32e0*/  FFMA R3, RZ, R27, R7 ;  /* 0x0000001bff037223 */ /* 0x000fca0000000007 */
[----:B------:R-:W-:-:S13]  /*32f0*/  FSETP.GT.AND P0, PT, |R3|, 1.469367938527859385e-39, PT ;  /* 0x001000000300780b */ /* 0x000fda0003f04200 */
[----:B------:R-:W-:Y:S05]  /*3300*/  @P0 BRA P1, `(.L_x_53) ;  /* 0x0000000000200947 */ /* 0x000fea0000800000 */
[----:B------:R-:W-:Y:S01]  /*3310*/  IMAD.MOV.U32 R46, RZ, RZ, R26 ;  /* 0x000000ffff2e7224 */ /* 0x000fe200078e001a */
[----:B------:R-:W-:Y:S01]  /*3320*/  MOV R34, 0x3370 ;  /* 0x0000337000227802 */ /* 0x000fe20000000f00 */
[----:B------:R-:W-:Y:S02]  /*3330*/  IMAD.MOV.U32 R47, RZ, RZ, R27 ;  /* 0x000000ffff2f7224 */ /* 0x000fe400078e001b */
[----:B------:R-:W-:Y:S02]  /*3340*/  IMAD.MOV.U32 R36, RZ, RZ, R24 ;  /* 0x000000ffff247224 */ /* 0x000fe400078e0018 */
[----:B------:R-:W-:-:S07]  /*3350*/  IMAD.MOV.U32 R37, RZ, RZ, R25 ;  /* 0x000000ffff257224 */ /* 0x000fce00078e0019 */
[----:B------:R-:W-:Y:S05]  /*3360*/  CALL.REL.NOINC `($__internal_1_$__cuda_sm20_div_rn_f64_full) ;  /* 0x0000001000147944 */ /* 0x000fea0003c00000 */
[----:B------:R-:W-:Y:S02]  /*3370*/  IMAD.MOV.U32 R6, RZ, RZ, R44 ;  /* 0x000000ffff067224 */ /* 0x000fe400078e002c */
[----:B------:R-:W-:-:S07]  /*3380*/  IMAD.MOV.U32 R7, RZ, RZ, R45 ;  /* 0x000000ffff077224 */ /* 0x000fce00078e002d */
.L_x_53:
[----:B------:R-:W-:Y:S05]  /*3390*/  BSYNC.RECONVERGENT B2 ;  /* 0x0000000000027941 */ /* 0x000fea0003800200 */
.L_x_52:
[----:B------:R-:W-:Y:S02]  /*33a0*/  R2UR UR4, R38 ;  /* 0x00000000260472ca */ /* 0x000fe400000e0000 */
[----:B------:R-:W-:-:S13]  /*33b0*/  R2UR UR5, R39 ;  /* 0x00000000270572ca */ /* 0x000fda00000e0000 */
[----:B------:R-:W2:Y:S01]  /*33c0*/  LDG.E.64 R30, desc[UR4][R10.64+0x8] ;  /* 0x000008040a1e7981 */ /* 0x000ea2000c1e1b00 */
[----:B------:R-:W0:Y:S01]  /*33d0*/  LDCU.64 UR4, c[0x0][0x3d0] ;  /* 0x00007a00ff0477ac */ /* 0x000e220008000a00 */
[----:B------:R-:W-:Y:S01]  /*33e0*/  DADD R26, R8, R8 ;  /* 0x00000000081a7229 */ /* 0x000fe20000000008 */
[----:B------:R-:W-:Y:S01]  /*33f0*/  BSSY.RECONVERGENT B0, `(.L_x_54) ;  /* 0x0000009000007945 */ /* 0x000fe20003800200 */
[----:B------:R-:W-:Y:S01]  /*3400*/  MOV R32, 0x3480 ;  /* 0x0000348000207802 */ /* 0x000fe20000000f00 */
[----:B0-----:R-:W-:-:S05]  /*3410*/  DADD R8, -RZ, |UR4| ;  /* 0x40000004ff087e29 */ /* 0x001fca0008000100 */
[----:B--2---:R-:W-:-:S08]  /*3420*/  DADD R30, R30, -R26 ;  /* 0x000000001e1e7229 */ /* 0x004fd0000000081a */
[----:B------:R-:W-:-:S08]  /*3430*/  DADD R30, R12, R30 ;  /* 0x000000000c1e7229 */ /* 0x000fd0000000001e */
[----:B------:R-:W-:Y:S01]  /*3440*/  DFMA R28, R30, R6, R28 ;  /* 0x000000061e1c722b */ /* 0x000fe2000000001c */
[----:B------:R-:W-:Y:S02]  /*3450*/  IMAD.MOV.U32 R30, RZ, RZ, R8 ;  /* 0x000000ffff1e7224 */ /* 0x000fe400078e0008 */
[----:B------:R-:W-:-:S08]  /*3460*/  IMAD.MOV.U32 R31, RZ, RZ, R9 ;  /* 0x000000ffff1f7224 */ /* 0x000fd000078e0009 */
[----:B------:R-:W-:Y:S05]  /*3470*/  CALL.REL.NOINC `($_Z3calPdS_S_S_S_S_S_iiiidddid$__internal_accurate_pow) ;  /* 0x0000001400407944 */ /* 0x000fea0003c00000 */
[----:B------:R-:W-:Y:S05]  /*3480*/  BSYNC.RECONVERGENT B0 ;  /* 0x0000000000007941 */ /* 0x000fea0003800200 */
.L_x_54:
        /* <DEDUP_REMOVED lines=14> */
.L_x_55:
[----:B------:R-:W-:Y:S01]  /*3570*/  FSEL R13, R31, 1.875, P2 ;  /* 0x3ff000001f0d7808 */ /* 0x000fe20001000000 */
[----:B------:R-:W-:Y:S01]  /*3580*/  IMAD.MOV.U32 R8, RZ, RZ, 0x1 ;  /* 0x00000001ff087424 */ /* 0x000fe200078e00ff */
[----:B------:R-:W-:Y:S01]  /*3590*/  FSEL R12, R30, RZ, P2 ;  /* 0x000000ff1e0c7208 */ /* 0x000fe20001000000 */
[----:B------:R-:W-:Y:S01]  /*35a0*/  BSSY.RECONVERGENT B2, `(.L_x_56) ;  /* 0x0000016000027945 */ /* 0x000fe20003800200 */
[----:B------:R-:W0:Y:S01]  /*35b0*/  MUFU.RCP64H R9, R13 ;  /* 0x0000000d00097308 */ /* 0x000e220000001800 */
[----:B------:R-:W-:-:S03]  /*35c0*/  FSETP.GEU.AND P1, PT, |R25|, 6.5827683646048100446e-37, PT ;  /* 0x036000001900780b */ /* 0x000fc60003f2e200 */
[----:B0-----:R-:W-:-:S08]  /*35d0*/  DFMA R30, -R12, R8, 1 ;  /* 0x3ff000000c1e742b */ /* 0x001fd00000000108 */
[----:B------:R-:W-:-:S08]  /*35e0*/  DFMA R30, R30, R30, R30 ;  /* 0x0000001e1e1e722b */ /* 0x000fd0000000001e */
[----:B------:R-:W-:-:S08]  /*35f0*/  DFMA R30, R8, R30, R8 ;  /* 0x0000001e081e722b */ /* 0x000fd00000000008 */
[----:B------:R-:W-:-:S08]  /*3600*/  DFMA R8, -R12, R30, 1 ;  /* 0x3ff000000c08742b */ /* 0x000fd0000000011e */
        /* <DEDUP_REMOVED lines=15> */
.L_x_57:
[----:B------:R-:W-:Y:S05]  /*3700*/  BSYNC.RECONVERGENT B2 ;  /* 0x0000000000027941 */ /* 0x000fea0003800200 */
.L_x_56:
[----:B------:R-:W0:Y:S01]  /*3710*/  LDC R13, c[0x0][0x3bc] ;  /* 0x0000ef00ff0d7b82 */ /* 0x000e220000000800 */
[C---:B------:R-:W-:Y:S02]  /*3720*/  R2UR UR4, R38.reuse ;  /* 0x00000000260472ca */ /* 0x040fe400000e0000 */
[C---:B------:R-:W-:Y:S02]  /*3730*/  R2UR UR5, R39.reuse ;  /* 0x00000000270572ca */ /* 0x040fe400000e0000 */
[----:B------:R-:W-:Y:S02]  /*3740*/  R2UR UR6, R38 ;  /* 0x00000000260672ca */ /* 0x000fe400000e0000 */
[----:B------:R-:W-:Y:S01]  /*3750*/  R2UR UR7, R39 ;  /* 0x00000000270772ca */ /* 0x000fe200000e0000 */
[----:B------:R-:W1:Y:S01]  /*3760*/  LDC.64 R24, c[0x0][0x3c8] ;  /* 0x0000f200ff187b82 */ /* 0x000e620000000a00 */
[----:B0-----:R-:W-:-:S07]  /*3770*/  IMAD.WIDE R12, R13, 0x8, R10 ;  /* 0x000000080d0c7825 */ /* 0x001fce00078e020a */
[----:B------:R-:W2:Y:S02]  /*3780*/  LDG.E.64 R12, desc[UR4][R12.64] ;  /* 0x000000040c0c7981 */ /* 0x000ea4000c1e1b00 */
[----:B--2---:R-:W-:-:S08]  /*3790*/  DADD R26, -R26, R12 ;  /* 0x000000001a1a7229 */ /* 0x004fd0000000010c */
[----:B------:R-:W-:-:S08]  /*37a0*/  DADD R26, R20, R26 ;  /* 0x00000000141a7229 */ /* 0x000fd0000000001a */
[----:B------:R-:W-:-:S07]  /*37b0*/  DFMA R26, R26, R8, R28 ;  /* 0x000000081a1a722b */ /* 0x000fce000000001c */
[----:B------:R0:W-:Y:S04]  /*37c0*/  STG.E.64 desc[UR4][R16.64], R26 ;  /* 0x0000001a10007986 */ /* 0x0001e8000c101b04 */
[----:B------:R-:W2:Y:S01]  /*37d0*/  LDG.E.64 R10, desc[UR6][R10.64] ;  /* 0x000000060a0a7981 */ /* 0x000ea2000c1e1b00 */
[----:B------:R-:W3:Y:S01]  /*37e0*/  LDCU UR6, c[0x0][0x3cc] ;  /* 0x00007980ff0677ac */ /* 0x000ee20008000800 */
[----:B------:R-:W-:Y:S02]  /*37f0*/  IMAD.MOV.U32 R12, RZ, RZ, 0x1 ;  /* 0x00000001ff0c7424 */ /* 0x000fe400078e00ff */
[----:B------:R0:W5:Y:S01]  /*3800*/  LDG.E.64 R20, desc[UR4][R18.64] ;  /* 0x0000000412147981 */ /* 0x000162000c1e1b00 */
[----:B------:R-:W2:Y:S01]  /*3810*/  LDCU.64 UR4, c[0x0][0x3d8] ;  /* 0x00007b00ff0477ac */ /* 0x000ea20008000a00 */
[----:B------:R-:W-:Y:S01]  /*3820*/  BSSY.RECONVERGENT B2, `(.L_x_58) ;  /* 0x0000016000027945 */ /* 0x000fe20003800200 */
[----:B---3--:R-:W1:Y:S02]  /*3830*/  MUFU.RCP64H R13, UR6 ;  /* 0x00000006000d7d08 */ /* 0x008e640008001800 */
[----:B-1----:R-:W-:-:S08]  /*3840*/  DFMA R28, R12, -R24, 1 ;  /* 0x3ff000000c1c742b */ /* 0x002fd00000000818 */
[----:B------:R-:W-:-:S08]  /*3850*/  DFMA R28, R28, R28, R28 ;  /* 0x0000001c1c1c722b */ /* 0x000fd0000000001c */
[----:B------:R-:W-:-:S08]  /*3860*/  DFMA R28, R12, R28, R12 ;  /* 0x0000001c0c1c722b */ /* 0x000fd0000000000c */
[----:B------:R-:W-:-:S08]  /*3870*/  DFMA R12, R28, -R24, 1 ;  /* 0x3ff000001c0c742b */ /* 0x000fd00000000818 */
[----:B------:R-:W-:Y:S02]  /*3880*/  DFMA R28, R28, R12, R28 ;  /* 0x0000000c1c1c722b */ /* 0x000fe4000000001c */
[----:B--2---:R-:W-:-:S08]  /*3890*/  DMUL R36, R10, UR4 ;  /* 0x000000040a247c28 */ /* 0x004fd00008000000 */
[----:B------:R-:W-:Y:S02]  /*38a0*/  DMUL R10, R28, R36 ;  /* 0x000000241c0a7228 */ /* 0x000fe40000000000 */
[----:B------:R-:W-:-:S06]  /*38b0*/  FSETP.GEU.AND P1, PT, |R37|, 6.5827683646048100446e-37, PT ;  /* 0x036000002500780b */ /* 0x000fcc0003f2e200 */
[----:B------:R-:W-:-:S08]  /*38c0*/  DFMA R12, R10, -R24, R36 ;  /* 0x800000180a0c722b */ /* 0x000fd00000000024 */
[----:B------:R-:W-:-:S10]  /*38d0*/  DFMA R10, R28, R12, R10 ;  /* 0x0000000c1c0a722b */ /* 0x000fd4000000000a */
[----:B------:R-:W-:-:S05]  /*38e0*/  FFMA R3, RZ, UR6, R11 ;  /* 0x00000006ff037c23 */ /* 0x000fca000800000b */
[----:B------:R-:W-:-:S13]  /*38f0*/  FSETP.GT.AND P0, PT, |R3|, 1.469367938527859385e-39, PT ;  /* 0x001000000300780b */ /* 0x000fda0003f04200 */
[----:B0-----:R-:W-:Y:S05]  /*3900*/  @P0 BRA P1, `(.L_x_59) ;  /* 0x00000000001c0947 */ /* 0x001fea0000800000 */
[----:B------:R-:W0:Y:S01]  /*3910*/  LDCU.64 UR4, c[0x0][0x3c8] ;  /* 0x00007900ff0477ac */ /* 0x000e220008000a00 */
[----:B------:R-:W-:Y:S01]  /*3920*/  MOV R34, 0x3960 ;  /* 0x0000396000227802 */ /* 0x000fe20000000f00 */
[----:B0-----:R-:W-:Y:S02]  /*3930*/  IMAD.U32 R46, RZ, RZ, UR4 ;  /* 0x00000004ff2e7e24 */ /* 0x001fe4000f8e00ff */
[----:B------:R-:W-:-:S07]  /*3940*/  IMAD.U32 R47, RZ, RZ, UR5 ;  /* 0x00000005ff2f7e24 */ /* 0x000fce000f8e00ff */
[----:B-----5:R-:W-:Y:S05]  /*3950*/  CALL.REL.NOINC `($__internal_1_$__cuda_sm20_div_rn_f64_full) ;  /* 0x0000000800987944 */ /* 0x020fea0003c00000 */
[----:B------:R-:W-:Y:S02]  /*3960*/  IMAD.MOV.U32 R10, RZ, RZ, R44 ;  /* 0x000000ffff0a7224 */ /* 0x000fe400078e002c */
[----:B------:R-:W-:-:S07]  /*3970*/  IMAD.MOV.U32 R11, RZ, RZ, R45 ;  /* 0x000000ffff0b7224 */ /* 0x000fce00078e002d */
.L_x_59:
[----:B------:R-:W-:Y:S05]  /*3980*/  BSYNC.RECONVERGENT B2 ;  /* 0x0000000000027941 */ /* 0x000fea0003800200 */
.L_x_58:
[----:B------:R-:W-:Y:S01]  /*3990*/  R2UR UR4, R38 ;  /* 0x00000000260472ca */ /* 0x000fe200000e0000 */
[----:B------:R-:W0:Y:S01]  /*39a0*/  LDC.64 R26, c[0x0][0x3d0] ;  /* 0x0000f400ff1a7b82 */ /* 0x000e220000000a00 */
[----:B------:R-:W-:Y:S01]  /*39b0*/  R2UR UR5, R39 ;  /* 0x00000000270572ca */ /* 0x000fe200000e0000 */
[----:B------:R-:W-:-:S06]  /*39c0*/  IMAD.MOV.U32 R12, RZ, RZ, 0x1 ;  /* 0x00000001ff0c7424 */ /* 0x000fcc00078e00ff */
[----:B------:R-:W1:Y:S06]  /*39d0*/  LDC.64 R36, c[0x0][0x3d8] ;  /* 0x0000f600ff247b82 */ /* 0x000e6c0000000a00 */
[----:B------:R-:W2:Y:S01]  /*39e0*/  LDG.E.64 R24, desc[UR4][R18.64+-0x8] ;  /* 0xfffff80412187981 */ /* 0x000ea2000c1e1b00 */
[----:B------:R-:W3:Y:S01]  /*39f0*/  LDCU UR4, c[0x0][0x3d4] ;  /* 0x00007a80ff0477ac */ /* 0x000ee20008000800 */
[----:B------:R-:W-:Y:S01]  /*3a00*/  BSSY.RECONVERGENT B2, `(.L_x_60) ;  /* 0x0000018000027945 */ /* 0x000fe20003800200 */
[----:B-1---5:R-:W-:Y:S01]  /*3a10*/  DMUL R36, R20, R36 ;  /* 0x0000002414247228 */ /* 0x022fe20000000000 */
[----:B---3--:R-:W0:Y:S09]  /*3a20*/  MUFU.RCP64H R13, UR4 ;  /* 0x00000004000d7d08 */ /* 0x008e320008001800 */
[----:B------:R-:W-:Y:S01]  /*3a30*/  FSETP.GEU.AND P1, PT, |R37|, 6.5827683646048100446e-37, PT ;  /* 0x036000002500780b */ /* 0x000fe20003f2e200 */
[----:B0-----:R-:W-:-:S08]  /*3a40*/  DFMA R28, R12, -R26, 1 ;  /* 0x3ff000000c1c742b */ /* 0x001fd0000000081a */
[----:B------:R-:W-:-:S08]  /*3a50*/  DFMA R28, R28, R28, R28 ;  /* 0x0000001c1c1c722b */ /* 0x000fd0000000001c */
[----:B------:R-:W-:-:S08]  /*3a60*/  DFMA R28, R12, R28, R12 ;  /* 0x0000001c0c1c722b */ /* 0x000fd0000000000c */
[----:B------:R-:W-:-:S08]  /*3a70*/  DFMA R12, R28, -R26, 1 ;  /* 0x3ff000001c0c742b */ /* 0x000fd0000000081a */
[----:B------:R-:W-:-:S08]  /*3a80*/  DFMA R28, R28, R12, R28 ;  /* 0x0000000c1c1c722b */ /* 0x000fd0000000001c */
[----:B------:R-:W-:-:S08]  /*3a90*/  DMUL R12, R28, R36 ;  /* 0x000000241c0c7228 */ /* 0x000fd00000000000 */
[----:B------:R-:W-:-:S08]  /*3aa0*/  DFMA R26, R12, -R26, R36 ;  /* 0x8000001a0c1a722b */ /* 0x000fd00000000024 */
[----:B------:R-:W-:-:S10]  /*3ab0*/  DFMA R12, R28, R26, R12 ;  /* 0x0000001a1c0c722b */ /* 0x000fd4000000000c */
[----:B------:R-:W-:-:S05]  /*3ac0*/  FFMA R3, RZ, UR4, R13 ;  /* 0x00000004ff037c23 */ /* 0x000fca000800000d */
[----:B------:R-:W-:Y:S01]  /*3ad0*/  FSETP.GT.AND P0, PT, |R3|, 1.469367938527859385e-39, PT ;  /* 0x001000000300780b */ /* 0x000fe20003f04200 */
[----:B--2---:R-:W-:-:S08]  /*3ae0*/  DADD R26, R20, -R24 ;  /* 0x00000000141a7229 */ /* 0x004fd00000000818 */
[----:B------:R-:W-:-:S04]  /*3af0*/  DFMA R10, R26, -R10, R20 ;  /* 0x8000000a1a0a722b */ /* 0x000fc80000000014 */
[----:B------:R-:W-:Y:S07]  /*3b00*/  @P0 BRA P1, `(.L_x_61) ;  /* 0x00000000001c0947 */ /* 0x000fee0000800000 */
[----:B------:R-:W0:Y:S01]  /*3b10*/  LDCU.64 UR4, c[0x0][0x3d0] ;  /* 0x00007a00ff0477ac */ /* 0x000e220008000a00 */
[----:B------:R-:W-:Y:S01]  /*3b20*/  MOV R34, 0x3b60 ;  /* 0x00003b6000227802 */ /* 0x000fe20000000f00 */
[----:B0-----:R-:W-:Y:S02]  /*3b30*/  IMAD.U32 R46, RZ, RZ, UR4 ;  /* 0x00000004ff2e7e24 */ /* 0x001fe4000f8e00ff */
[----:B------:R-:W-:-:S07]  /*3b40*/  IMAD.U32 R47, RZ, RZ, UR5 ;  /* 0x00000005ff2f7e24 */ /* 0x000fce000f8e00ff */
[----:B------:R-:W-:Y:S05]  /*3b50*/  CALL.REL.NOINC `($__internal_1_$__cuda_sm20_div_rn_f64_full) ;  /* 0x0000000800187944 */ /* 0x000fea0003c00000 */
[----:B------:R-:W-:Y:S02]  /*3b60*/  IMAD.MOV.U32 R12, RZ, RZ, R44 ;  /* 0x000000ffff0c7224 */ /* 0x000fe400078e002c */
[----:B------:R-:W-:-:S07]  /*3b70*/  IMAD.MOV.U32 R13, RZ, RZ, R45 ;  /* 0x000000ffff0d7224 */ /* 0x000fce00078e002d */
.L_x_61:
[----:B------:R-:W-:Y:S05]  /*3b80*/  BSYNC.RECONVERGENT B2 ;  /* 0x0000000000027941 */ /* 0x000fea0003800200 */
.L_x_60:
[----:B------:R-:W0:Y:S01]  /*3b90*/  LDC.64 R26, c[0x0][0x3a8] ;  /* 0x0000ea00ff1a7b82 */ /* 0x000e220000000a00 */
[C---:B------:R-:W-:Y:S02]  /*3ba0*/  R2UR UR4, R38.reuse ;  /* 0x00000000260472ca */ /* 0x040fe400000e0000 */
[C---:B------:R-:W-:Y:S02]  /*3bb0*/  R2UR UR5, R39.reuse ;  /* 0x00000000270572ca */ /* 0x040fe400000e0000 */
[C---:B------:R-:W-:Y:S02]  /*3bc0*/  R2UR UR10, R38.reuse ;  /* 0x00000000260a72ca */ /* 0x040fe400000e0000 */
[C---:B------:R-:W-:Y:S01]  /*3bd0*/  R2UR UR11, R39.reuse ;  /* 0x00000000270b72ca */ /* 0x040fe200000e0000 */
[----:B------:R-:W1:Y:S01]  /*3be0*/  LDC.64 R30, c[0x0][0x390] ;  /* 0x0000e400ff1e7b82 */ /* 0x000e620000000a00 */
[----:B------:R-:W-:Y:S02]  /*3bf0*/  R2UR UR8, R38 ;  /* 0x00000000260872ca */ /* 0x000fe400000e0000 */
[----:B------:R-:W-:-:S02]  /*3c00*/  R2UR UR9, R39 ;  /* 0x00000000270972ca */ /* 0x000fc400000e0000 */
[----:B------:R-:W-:Y:S02]  /*3c10*/  R2UR UR6, R38 ;  /* 0x00000000260672ca */ /* 0x000fe400000e0000 */
[----:B------:R-:W-:Y:S01]  /*3c20*/  R2UR UR7, R39 ;  /* 0x00000000270772ca */ /* 0x000fe200000e0000 */
[----:B------:R-:W2:Y:S04]  /*3c30*/  LDC R35, c[0x0][0x3bc] ;  /* 0x0000ef00ff237b82 */ /* 0x000ea80000000800 */
[----:B------:R-:W3:Y:S01]  /*3c40*/  LDG.E.64 R32, desc[UR10][R18.64+0x8] ;  /* 0x0000080a12207981 */ /* 0x000ee2000c1e1b00 */
[----:B0-----:R-:W-:-:S06]  /*3c50*/  IMAD.WIDE R26, R0, 0x8, R26 ;  /* 0x00000008001a7825 */ /* 0x001fcc00078e021a */
[----:B------:R-:W4:Y:S01]  /*3c60*/  LDG.E.64 R26, desc[UR4][R26.64] ;  /* 0x000000041a1a7981 */ /* 0x000f22000c1e1b00 */
[----:B-1----:R-:W-:-:S06]  /*3c70*/  IMAD.WIDE R30, R0, 0x8, R30 ;  /* 0x00000008001e7825 */ /* 0x002fcc00078e021e */
[----:B------:R-:W5:Y:S01]  /*3c80*/  LDG.E.64 R30, desc[UR8][R30.64] ;  /* 0x000000081e1e7981 */ /* 0x000f62000c1e1b00 */
[----:B--2---:R-:W-:-:S05]  /*3c90*/  IMAD.WIDE R36, R35, 0x8, R22 ;  /* 0x0000000823247825 */ /* 0x004fca00078e0216 */
[----:B------:R-:W5:Y:S01]  /*3ca0*/  LDG.E.64 R28, desc[UR6][R36.64] ;  /* 0x00000006241c7981 */ /* 0x000f62000c1e1b00 */
[----:B------:R-:W-:-:S06]  /*3cb0*/  IMAD.WIDE R34, R35, 0x8, R18 ;  /* 0x0000000823227825 */ /* 0x000fcc00078e0212 */
[----:B------:R-:W2:Y:S01]  /*3cc0*/  LDG.E.64 R34, desc[UR4][R34.64] ;  /* 0x0000000422227981 */ /* 0x000ea2000c1e1b00 */
[C---:B----4-:R-:W-:Y:S02]  /*3cd0*/  DADD R22, R20.reuse, -R26 ;  /* 0x0000000014167229 */ /* 0x050fe4000000081a */
[----:B------:R-:W-:-:S06]  /*3ce0*/  DADD R20, R20, R20 ;  /* 0x0000000014147229 */ /* 0x000fcc0000000014 */
[----:B------:R-:W-:Y:S02]  /*3cf0*/  DFMA R10, R22, -R12, R10 ;  /* 0x8000000c160a722b */ /* 0x000fe4000000000a */
[----:B---3--:R-:W-:Y:S02]  /*3d00*/  DADD R32, R32, -R20 ;  /* 0x0000000020207229 */ /* 0x008fe40000000814 */
[----:B-----5:R-:W-:-:S06]  /*3d10*/  DADD R28, R28, -R30 ;  /* 0x000000001c1c7229 */ /* 0x020fcc000000081e */
[----:B------:R-:W-:Y:S02]  /*3d20*/  DADD R32, R24, R32 ;  /* 0x0000000018207229 */ /* 0x000fe40000000020 */
[----:B--2---:R-:W-:Y:S02]  /*3d30*/  DADD R20, -R20, R34 ;  /* 0x0000000014147229 */ /* 0x004fe40000000122 */
[----:B------:R-:W-:-:S06]  /*3d40*/  DFMA R10, R28, -R4, R10 ;  /* 0x800000041c0a722b */ /* 0x000fcc000000000a */
[----:B------:R-:W-:Y:S02]  /*3d50*/  DADD R20, R26, R20 ;  /* 0x000000001a147229 */ /* 0x000fe40000000014 */
[----:B------:R-:W-:-:S08]  /*3d60*/  DFMA R10, R32, R6, R10 ;  /* 0x00000006200a722b */ /* 0x000fd0000000000a */
[----:B------:R-:W-:-:S07]  /*3d70*/  DFMA R10, R20, R8, R10 ;  /* 0x00000008140a722b */ /* 0x000fce000000000a */
[----:B------:R1:W-:Y:S04]  /*3d80*/  STG.E.64 desc[UR4][R14.64], R10 ;  /* 0x0000000a0e007986 */ /* 0x0003e8000c101b04 */
.L_x_44:
[----:B------:R-:W-:Y:S05]  /*3d90*/  BSYNC.RECONVERGENT B1 ;  /* 0x0000000000017941 */ /* 0x000fea0003800200 */
.L_x_43:
[----:B------:R-:W2:Y:S01]  /*3da0*/  LDCU UR8, c[0x0][0x3b8] ;  /* 0x00007700ff0877ac */ /* 0x000ea20008000800 */
[----:B------:R-:W-:Y:S01]  /*3db0*/  BSSY.RECONVERGENT B0, `(.L_x_62) ;  /* 0x0000032000007945 */ /* 0x000fe20003800200 */
[----:B------:R-:W-:Y:S01]  /*3dc0*/  BAR.SYNC.DEFER_BLOCKING 0x0 ;  /* 0x0000000000007b1d */ /* 0x000fe20000010000 */
[----:B--2---:R-:W-:-:S13]  /*3dd0*/  ISETP.GE.AND P0, PT, R2, UR8, PT ;  /* 0x0000000802007c0c */ /* 0x004fda000bf06270 */
[----:B------:R-:W-:Y:S05]  /*3de0*/  @P0 BRA `(.L_x_63) ;  /* 0x0000000000b80947 */ /* 0x000fea0003800000 */
[----:B------:R-:W2:Y:S01]  /*3df0*/  LDC R9, c[0x0][0x3bc] ;  /* 0x0000ef00ff097b82 */ /* 0x000ea20000000800 */
[----:B------:R-:W1:Y:S01]  /*3e00*/  LDCU.128 UR4, c[0x0][0x380] ;  /* 0x00007000ff0477ac */ /* 0x000e620008000c00 */
[C---:B------:R-:W-:Y:S01]  /*3e10*/  R2UR UR10, R38.reuse ;  /* 0x00000000260a72ca */ /* 0x040fe200000e0000 */
[----:B0-----:R-:W-:Y:S01]  /*3e20*/  IMAD.MOV.U32 R18, RZ, RZ, 0x0 ;  /* 0x00000000ff127424 */ /* 0x001fe200078e00ff */
[C---:B------:R-:W-:Y:S01]  /*3e30*/  R2UR UR11, R39.reuse ;  /* 0x00000000270b72ca */ /* 0x040fe200000e0000 */
[----:B------:R-:W-:Y:S01]  /*3e40*/  UIADD3 UR9, UPT, UPT, UR8, -0x1, URZ ;  /* 0xffffffff08097890 */ /* 0x000fe2000fffe0ff */
[C---:B------:R-:W-:Y:S01]  /*3e50*/  R2UR UR12, R38.reuse ;  /* 0x00000000260c72ca */ /* 0x040fe200000e0000 */
[----:B------:R-:W-:Y:S01]  /*3e60*/  IMAD.MOV.U32 R19, RZ, RZ, 0x3ff00000 ;  /* 0x3ff00000ff137424 */ /* 0x000fe200078e00ff */
[----:B------:R-:W0:Y:S01]  /*3e70*/  LDC.64 R6, c[0x0][0x388] ;  /* 0x0000e200ff067b82 */ /* 0x000e220000000a00 */
[----:B------:R-:W-:Y:S02]  /*3e80*/  R2UR UR13, R39 ;  /* 0x00000000270d72ca */ /* 0x000fe400000e0000 */
[----:B------:R-:W-:-:S02]  /*3e90*/  R2UR UR14, R38 ;  /* 0x00000000260e72ca */ /* 0x000fc400000e0000 */
[C---:B------:R-:W-:Y:S02]  /*3ea0*/  R2UR UR15, R39.reuse ;  /* 0x00000000270f72ca */ /* 0x040fe400000e0000 */
[C---:B------:R-:W-:Y:S02]  /*3eb0*/  R2UR UR16, R38.reuse ;  /* 0x00000000261072ca */ /* 0x040fe400000e0000 */
[C---:B------:R-:W-:Y:S02]  /*3ec0*/  R2UR UR17, R39.reuse ;  /* 0x00000000271172ca */ /* 0x040fe400000e0000 */
[C---:B------:R-:W-:Y:S02]  /*3ed0*/  R2UR UR18, R38.reuse ;  /* 0x00000000261272ca */ /* 0x040fe400000e0000 */
[C---:B------:R-:W-:Y:S02]  /*3ee0*/  R2UR UR19, R39.reuse ;  /* 0x00000000271372ca */ /* 0x040fe400000e0000 */
[----:B------:R-:W-:Y:S01]  /*3ef0*/  R2UR UR20, R38 ;  /* 0x00000000261472ca */ /* 0x000fe200000e0000 */
[----:B--2---:R-:W-:Y:S01]  /*3f00*/  IMAD R21, R2, R9, RZ ;  /* 0x0000000902157224 */ /* 0x004fe200078e02ff */
[----:B------:R-:W-:Y:S01]  /*3f10*/  R2UR UR21, R39 ;  /* 0x00000000271572ca */ /* 0x000fe200000e0000 */
[----:B------:R-:W2:Y:S01]  /*3f20*/  LDC.64 R2, c[0x0][0x380] ;  /* 0x0000e000ff027b82 */ /* 0x000ea20000000a00 */
[----:B------:R-:W-:-:S02]  /*3f30*/  R2UR UR22, R38 ;  /* 0x00000000261672ca */ /* 0x000fc400000e0000 */
[----:B------:R-:W-:Y:S02]  /*3f40*/  SHF.R.S32.HI R0, RZ, 0x1f, R21 ;  /* 0x0000001fff007819 */ /* 0x000fe40000011415 */
[C---:B------:R-:W-:Y:S01]  /*3f50*/  IADD3 R12, P0, PT, R21.reuse, R9, RZ ;  /* 0x00000009150c7210 */ /* 0x040fe20007f1e0ff */
[----:B0-----:R-:W-:Y:S01]  /*3f60*/  IMAD.WIDE R6, R21, 0x8, R6 ;  /* 0x0000000815067825 */ /* 0x001fe200078e0206 */
[----:B------:R-:W-:Y:S02]  /*3f70*/  R2UR UR23, R39 ;  /* 0x00000000271772ca */ /* 0x000fe400000e0000 */
[C---:B------:R-:W-:Y:S01]  /*3f80*/  LEA.HI.X.SX32 R5, R9.reuse, R0, 0x1, P0 ;  /* 0x0000000009057211 */ /* 0x040fe200000f0eff */
[----:B------:R-:W-:-:S03]  /*3f90*/  IMAD R9, R9, UR9, RZ ;  /* 0x0000000909097c24 */ /* 0x000fc6000f8e02ff */
[C---:B------:R-:W-:Y:S01]  /*3fa0*/  SHF.L.U64.HI R0, R12.reuse, 0x3, R5 ;  /* 0x000000030c007819 */ /* 0x040fe20000010205 */
[----:B------:R-:W-:Y:S02]  /*3fb0*/  IMAD.SHL.U32 R12, R12, 0x8, RZ ;  /* 0x000000080c0c7824 */ /* 0x000fe400078e00ff */
[----:B------:R-:W-:-:S03]  /*3fc0*/  IMAD.WIDE R4, R9, 0x8, R16 ;  /* 0x0000000809047825 */ /* 0x000fc600078e0210 */
[----:B-1----:R-:W-:Y:S01]  /*3fd0*/  IADD3 R10, P0, PT, R12, UR4, RZ ;  /* 0x000000040c0a7c10 */ /* 0x002fe2000ff1e0ff */
[----:B------:R-:W-:Y:S01]  /*3fe0*/  IMAD.WIDE R8, R9, 0x8, R14 ;  /* 0x0000000809087825 */ /* 0x000fe200078e020e */
[----:B------:R-:W-:Y:S02]  /*3ff0*/  R2UR UR4, R38 ;  /* 0x00000000260472ca */ /* 0x000fe400000e0000 */
[----:B------:R-:W-:Y:S01]  /*4000*/  IADD3.X R11, PT, PT, R0, UR5, RZ, P0, !PT ;  /* 0x00000005000b7c10 */ /* 0x000fe200087fe4ff */
[----:B--2---:R-:W-:Y:S01]  /*4010*/  IMAD.WIDE R2, R21, 0x8, R2 ;  /* 0x0000000815027825 */ /* 0x004fe200078e0202 */
[----:B------:R-:W-:Y:S02]  /*4020*/  R2UR UR5, R39 ;  /* 0x00000000270572ca */ /* 0x000fe400000e0000 */
[----:B------:R-:W-:Y:S01]  /*4030*/  IADD3 R12, P1, PT, R12, UR6, RZ ;  /* 0x000000060c0c7c10 */ /* 0x000fe2000ff3e0ff */
[----:B------:R2:W-:Y:S03]  /*4040*/  STG.E.64 desc[UR10][R10.64+-0x8], RZ ;  /* 0xfffff8ff0a007986 */ /* 0x0005e6000c101b0a */
[----:B------:R-:W-:Y:S01]  /*4050*/  IADD3.X R13, PT, PT, R0, UR7, RZ, P1, !PT ;  /* 0x00000007000d7c10 */ /* 0x000fe20008ffe4ff */
[----:B------:R2:W-:Y:S04]  /*4060*/  STG.E.64 desc[UR12][R2.64], RZ ;  /* 0x000000ff02007986 */ /* 0x0005e8000c101b0c */
[----:B------:R2:W-:Y:S04]  /*4070*/  STG.E.64 desc[UR14][R16.64], RZ ;  /* 0x000000ff10007986 */ /* 0x0005e8000c101b0e */
[----:B------:R2:W-:Y:S04]  /*4080*/  STG.E.64 desc[UR16][R4.64], R18 ;  /* 0x0000001204007986 */ /* 0x0005e8000c101b10 */
[----:B------:R2:W-:Y:S04]  /*4090*/  STG.E.64 desc[UR18][R12.64+-0x8], RZ ;  /* 0xfffff8ff0c007986 */ /* 0x0005e8000c101b12 */
[----:B------:R2:W-:Y:S04]  /*40a0*/  STG.E.64 desc[UR20][R6.64], RZ ;  /* 0x000000ff06007986 */ /* 0x0005e8000c101b14 */
[----:B------:R2:W-:Y:S04]  /*40b0*/  STG.E.64 desc[UR22][R8.64], RZ ;  /* 0x000000ff08007986 */ /* 0x0005e8000c101b16 */
[----:B------:R2:W-:Y:S02]  /*40c0*/  STG.E.64 desc[UR4][R14.64], RZ ;  /* 0x000000ff0e007986 */ /* 0x0005e4000c101b04 */
.L_x_63:
[----:B------:R-:W-:Y:S05]  /*40d0*/  BSYNC.RECONVERGENT B0 ;  /* 0x0000000000007941 */ /* 0x000fea0003800200 */
.L_x_62:
[----:B------:R-:W-:Y:S06]  /*40e0*/  BAR.SYNC.DEFER_BLOCKING 0x0 ;  /* 0x0000000000007b1d */ /* 0x000fec0000010000 */
[----:B------:R-:W-:Y:S05]  /*40f0*/  EXIT ;  /* 0x000000000000794d */ /* 0x000fea0003800000 */
        .weak           $__internal_0_$__cuda_sm20_dblrcp_rn_slowpath_v3
        .type           $__internal_0_$__cuda_sm20_dblrcp_rn_slowpath_v3,@function
        .size           $__internal_0_$__cuda_sm20_dblrcp_rn_slowpath_v3,($__internal_1_$__cuda_sm20_div_rn_f64_full - $__internal_0_$__cuda_sm20_dblrcp_rn_slowpath_v3)
$__internal_0_$__cuda_sm20_dblrcp_rn_slowpath_v3:
[----:B------:R-:W0:Y:S08]  /*4100*/  LDC.64 R26, c[0x0][0x3d8] ;  /* 0x0000f600ff1a7b82 */ /* 0x000e300000000a00 */
[----:B------:R-:W1:Y:S01]  /*4110*/  LDC R20, c[0x0][0x3dc] ;  /* 0x0000f700ff147b82 */ /* 0x000e620000000800 */
[----:B0-----:R-:W-:-:S14]  /*4120*/  DSETP.GTU.AND P0, PT, |R26|, +INF , PT ;  /* 0x7ff000001a00742a */ /* 0x001fdc0003f0c200 */
[----:B-1----:R-:W-:Y:S05]  /*4130*/  @P0 BRA `(.L_x_64) ;  /* 0x0000000000840947 */ /* 0x002fea0003800000 */
[----:B------:R-:W-:-:S05]  /*4140*/  LOP3.LUT R21, R20, 0x7fffffff, RZ, 0xc0, !PT ;  /* 0x7fffffff14157812 */ /* 0x000fca00078ec0ff */
[----:B------:R-:W-:-:S05]  /*4150*/  VIADD R4, R21, 0xffffffff ;  /* 0xffffffff15047836 */ /* 0x000fca0000000000 */
[----:B------:R-:W-:-:S13]  /*4160*/  ISETP.GE.U32.AND P0, PT, R4, 0x7fefffff, PT ;  /* 0x7fefffff0400780c */ /* 0x000fda0003f06070 */
[----:B------:R-:W-:Y:S01]  /*4170*/  @P0 LOP3.LUT R5, R20, 0x7ff00000, RZ, 0x3c, !PT ;  /* 0x7ff0000014050812 */ /* 0x000fe200078e3cff */
[----:B------:R-:W-:Y:S01]  /*4180*/  @P0 IMAD.MOV.U32 R4, RZ, RZ, RZ ;  /* 0x000000ffff040224 */ /* 0x000fe200078e00ff */
[----:B------:R-:W-:Y:S06]  /*4190*/  @P0 BRA `(.L_x_65) ;  /* 0x0000000000740947 */ /* 0x000fec0003800000 */
[----:B------:R-:W-:-:S13]  /*41a0*/  ISETP.GE.U32.AND P0, PT, R21, 0x1000001, PT ;  /* 0x010000011500780c */ /* 0x000fda0003f06070 */
[----:B------:R-:W-:Y:S05]  /*41b0*/  @!P0 BRA `(.L_x_66) ;  /* 0x00000000003c8947 */ /* 0x000fea0003800000 */
[----:B------:R-:W0:Y:S01]  /*41c0*/  LDCU UR4, c[0x0][0x3d8] ;  /* 0x00007b00ff0477ac */ /* 0x000e220008000800 */
[----:B------:R-:W-:Y:S02]  /*41d0*/  VIADD R5, R20, 0xc0200000 ;  /* 0xc020000014057836 */ /* 0x000fe40000000000 */
[----:B------:R-:W-:Y:S02]  /*41e0*/  IMAD.MOV.U32 R20, RZ, RZ, R23 ;  /* 0x000000ffff147224 */ /* 0x000fe400078e0017 */
[----:B------:R-:W1:Y:S01]  /*41f0*/  MUFU.RCP64H R21, R5 ;  /* 0x0000000500157308 */ /* 0x000e620000001800 */
[----:B0-----:R-:W-:-:S06]  /*4200*/  IMAD.U32 R4, RZ, RZ, UR4 ;  /* 0x00000004ff047e24 */ /* 0x001fcc000f8e00ff */
[----:B-1----:R-:W-:-:S08]  /*4210*/  DFMA R22, -R4, R20, 1 ;  /* 0x3ff000000416742b */ /* 0x002fd00000000114 */
[----:B------:R-:W-:-:S08]  /*4220*/  DFMA R22, R22, R22, R22 ;  /* 0x000000161616722b */ /* 0x000fd00000000016 */
[----:B------:R-:W-:-:S08]  /*4230*/  DFMA R22, R20, R22, R20 ;  /* 0x000000161416722b */ /* 0x000fd00000000014 */
[----:B------:R-:W-:-:S08]  /*4240*/  DFMA R20, -R4, R22, 1 ;  /* 0x3ff000000414742b */ /* 0x000fd00000000116 */
[----:B------:R-:W-:-:S08]  /*4250*/  DFMA R20, R22, R20, R22 ;  /* 0x000000141614722b */ /* 0x000fd00000000016 */
[----:B------:R-:W-:-:S08]  /*4260*/  DMUL R20, R20, 2.2250738585072013831e-308 ;  /* 0x0010000014147828 */ /* 0x000fd00000000000 */
[----:B------:R-:W-:-:S08]  /*4270*/  DFMA R22, R20, -R26, 1 ;  /* 0x3ff000001416742b */ /* 0x000fd0000000081a */
[----:B------:R-:W-:-:S08]  /*4280*/  DFMA R22, R22, R22, R22 ;  /* 0x000000161616722b */ /* 0x000fd00000000016 */
[----:B------:R-:W-:Y:S01]  /*4290*/  DFMA R4, R20, R22, R20 ;  /* 0x000000161404722b */ /* 0x000fe20000000014 */
[----:B------:R-:W-:Y:S10]  /*42a0*/  BRA `(.L_x_65) ;  /* 0x0000000000307947 */ /* 0x000ff40003800000 */
.L_x_66:
[----:B------:R-:W-:Y:S01]  /*42b0*/  DMUL R20, R26, 8.11296384146066816958e+31 ;  /* 0x469000001a147828 */ /* 0x000fe20000000000 */
[----:B------:R-:W-:-:S05]  /*42c0*/  IMAD.MOV.U32 R4, RZ, RZ, R23 ;  /* 0x000000ffff047224 */ /* 0x000fca00078e0017 */
[----:B------:R-:W0:Y:S02]  /*42d0*/  MUFU.RCP64H R5, R21 ;  /* 0x0000001500057308 */ /* 0x000e240000001800 */
[----:B0-----:R-:W-:-:S08]  /*42e0*/  DFMA R22, -R20, R4, 1 ;  /* 0x3ff000001416742b */ /* 0x001fd00000000104 */
[----:B------:R-:W-:-:S08]  /*42f0*/  DFMA R22, R22, R22, R22 ;  /* 0x000000161616722b */ /* 0x000fd00000000016 */
[----:B------:R-:W-:-:S08]  /*4300*/  DFMA R22, R4, R22, R4 ;  /* 0x000000160416722b */ /* 0x000fd00000000004 */
[----:B------:R-:W-:-:S08]  /*4310*/  DFMA R4, -R20, R22, 1 ;  /* 0x3ff000001404742b */ /* 0x000fd00000000116 */
[----:B------:R-:W-:-:S08]  /*4320*/  DFMA R4, R22, R4, R22 ;  /* 0x000000041604722b */ /* 0x000fd00000000016 */
[----:B------:R-:W-:Y:S01]  /*4330*/  DMUL R4, R4, 8.11296384146066816958e+31 ;  /* 0x4690000004047828 */ /* 0x000fe20000000000 */
[----:B------:R-:W-:Y:S10]  /*4340*/  BRA `(.L_x_65) ;  /* 0x0000000000087947 */ /* 0x000ff40003800000 */
.L_x_64:
[----:B------:R-:W0:Y:S01]  /*4350*/  LDC R4, c[0x0][0x3d8] ;  /* 0x0000f600ff047b82 */ /* 0x000e220000000800 */
[----:B------:R-:W-:-:S07]  /*4360*/  LOP3.LUT R5, R20, 0x80000, RZ, 0xfc, !PT ;  /* 0x0008000014057812 */ /* 0x000fce00078efcff */
.L_x_65:
[----:B0-----:R-:W-:Y:S02]  /*4370*/  IMAD.MOV.U32 R22, RZ, RZ, R4 ;  /* 0x000000ffff167224 */ /* 0x001fe400078e0004 */
[----:B------:R-:W-:Y:S02]  /*4380*/  IMAD.MOV.U32 R23, RZ, RZ, R5 ;  /* 0x000000ffff177224 */ /* 0x000fe400078e0005 */
[----:B------:R-:W-:Y:S02]  /*4390*/  IMAD.MOV.U32 R4, RZ, RZ, R28 ;  /* 0x000000ffff047224 */ /* 0x000fe400078e001c */
[----:B------:R-:W-:-:S04]  /*43a0*/  IMAD.MOV.U32 R5, RZ, RZ, 0x0 ;  /* 0x00000000ff057424 */ /* 0x000fc800078e00ff */
[----:B------:R-:W-:Y:S05]  /*43b0*/  RET.REL.NODEC R4 `(_Z3calPdS_S_S_S_S_S_iiiidddid) ;  /* 0xffffffbc04107950 */ /* 0x000fea0003c3ffff */
        .weak           $__internal_1_$__cuda_sm20_div_rn_f64_full
        .type           $__internal_1_$__cuda_sm20_div_rn_f64_full,@function
        .size           $__internal_1_$__cuda_sm20_div_rn_f64_full,($_Z3calPdS_S_S_S_S_S_iiiidddid$__internal_accurate_pow - $__internal_1_$__cuda_sm20_div_rn_f64_full)
$__internal_1_$__cuda_sm20_div_rn_f64_full:
[C---:B------:R-:W-:Y:S01]  /*43c0*/  FSETP.GEU.AND P0, PT, |R47|.reuse, 1.469367938527859385e-39, PT ;  /* 0x001000002f00780b */ /* 0x040fe20003f0e200 */
[--C-:B------:R-:W-:Y:S01]  /*43d0*/  IMAD.MOV.U32 R32, RZ, RZ, R46.reuse ;  /* 0x000000ffff207224 */ /* 0x100fe200078e002e */
[----:B------:R-:W-:Y:S01]  /*43e0*/  LOP3.LUT R30, R47, 0x800fffff, RZ, 0xc0, !PT ;  /* 0x800fffff2f1e7812 */ /* 0x000fe200078ec0ff */
[----:B------:R-:W-:Y:S01]  /*43f0*/  IMAD.MOV.U32 R33, RZ, RZ, R47 ;  /* 0x000000ffff217224 */ /* 0x000fe200078e002f */
[C---:B------:R-:W-:Y:S01]  /*4400*/  FSETP.GEU.AND P2, PT, |R37|.reuse, 1.469367938527859385e-39, PT ;  /* 0x001000002500780b */ /* 0x040fe20003f4e200 */
[----:B------:R-:W-:Y:S01]  /*4410*/  IMAD.MOV.U32 R40, RZ, RZ, 0x1 ;  /* 0x00000001ff287424 */ /* 0x000fe200078e00ff */
[----:B------:R-:W-:Y:S01]  /*4420*/  LOP3.LUT R31, R30, 0x3ff00000, RZ, 0xfc, !PT ;  /* 0x3ff000001e1f7812 */ /* 0x000fe200078efcff */
[----:B------:R-:W-:Y:S01]  /*4430*/  IMAD.MOV.U32 R30, RZ, RZ, R46 ;  /* 0x000000ffff1e7224 */ /* 0x000fe200078e002e */
[----:B------:R-:W-:Y:S01]  /*4440*/  LOP3.LUT R35, R37, 0x7ff00000, RZ, 0xc0, !PT ;  /* 0x7ff0000025237812 */ /* 0x000fe200078ec0ff */
[----:B------:R-:W-:Y:S01]  /*4450*/  IMAD.MOV.U32 R50, RZ, RZ, 0x1ca00000 ;  /* 0x1ca00000ff327424 */ /* 0x000fe200078e00ff */
[----:B------:R-:W-:Y:S01]  /*4460*/  LOP3.LUT R48, R47, 0x7ff00000, RZ, 0xc0, !PT ;  /* 0x7ff000002f307812 */ /* 0x000fe200078ec0ff */
[----:B------:R-:W-:Y:S02]  /*4470*/  BSSY.RECONVERGENT B0, `(.L_x_67) ;  /* 0x000004e000007945 */ /* 0x000fe40003800200 */
[----:B------:R-:W-:Y:S01]  /*4480*/  @!P0 DMUL R30, R32, 8.98846567431157953865e+307 ;  /* 0x7fe00000201e8828 */ /* 0x000fe20000000000 */
[----:B------:R-:W-:Y:S01]  /*4490*/  ISETP.GE.U32.AND P1, PT, R35, R48, PT ;  /* 0x000000302300720c */ /* 0x000fe20003f26070 */
[----:B------:R-:W-:-:S02]  /*44a0*/  IMAD.MOV.U32 R49, RZ, RZ, R35 ;  /* 0x000000ffff317224 */ /* 0x000fc400078e0023 */
[----:B------:R-:W-:Y:S02]  /*44b0*/  @!P2 LOP3.LUT R44, R33, 0x7ff00000, RZ, 0xc0, !PT ;  /* 0x7ff00000212ca812 */ /* 0x000fe400078ec0ff */
[----:B------:R-:W0:Y:S02]  /*44c0*/  MUFU.RCP64H R41, R31 ;  /* 0x0000001f00297308 */ /* 0x000e240000001800 */
[----:B------:R-:W-:Y:S02]  /*44d0*/  @!P2 ISETP.GE.U32.AND P3, PT, R35, R44, PT ;  /* 0x0000002c2300a20c */ /* 0x000fe40003f66070 */
[----:B------:R-:W-:Y:S01]  /*44e0*/  @!P0 LOP3.LUT R48, R31, 0x7ff00000, RZ, 0xc0, !PT ;  /* 0x7ff000001f308812 */ /* 0x000fe200078ec0ff */
[----:B0-----:R-:W-:-:S08]  /*44f0*/  DFMA R42, R40, -R30, 1 ;  /* 0x3ff00000282a742b */ /* 0x001fd0000000081e */
[----:B------:R-:W-:-:S08]  /*4500*/  DFMA R42, R42, R42, R42 ;  /* 0x0000002a2a2a722b */ /* 0x000fd0000000002a */
[----:B------:R-:W-:Y:S01]  /*4510*/  DFMA R44, R40, R42, R40 ;  /* 0x0000002a282c722b */ /* 0x000fe20000000028 */
[C---:B------:R-:W-:Y:S01]  /*4520*/  @!P2 SEL R43, R50.reuse, 0x63400000, !P3 ;  /* 0x63400000322ba807 */ /* 0x040fe20005800000 */
[----:B------:R-:W-:Y:S01]  /*4530*/  IMAD.MOV.U32 R40, RZ, RZ, R36 ;  /* 0x000000ffff287224 */ /* 0x000fe200078e0024 */
[----:B------:R-:W-:Y:S01]  /*4540*/  SEL R41, R50, 0x63400000, !P1 ;  /* 0x6340000032297807 */ /* 0x000fe20004800000 */
[----:B------:R-:W-:Y:S01]  /*4550*/  @!P2 IMAD.MOV.U32 R42, RZ, RZ, RZ ;  /* 0x000000ffff2aa224 */ /* 0x000fe200078e00ff */
[--C-:B------:R-:W-:Y:S02]  /*4560*/  @!P2 LOP3.LUT R43, R43, 0x80000000, R37.reuse, 0xf8, !PT ;  /* 0x800000002b2ba812 */ /* 0x100fe400078ef825 */
[----:B------:R-:W-:Y:S01]  /*4570*/  LOP3.LUT R41, R41, 0x800fffff, R37, 0xf8, !PT ;  /* 0x800fffff29297812 */ /* 0x000fe200078ef825 */
[----:B------:R-:W-:Y:S01]  /*4580*/  DFMA R46, R44, -R30, 1 ;  /* 0x3ff000002c2e742b */ /* 0x000fe2000000081e */
[----:B------:R-:W-:-:S06]  /*4590*/  @!P2 LOP3.LUT R43, R43, 0x100000, RZ, 0xfc, !PT ;  /* 0x001000002b2ba812 */ /* 0x000fcc00078efcff */
[----:B------:R-:W-:Y:S02]  /*45a0*/  @!P2 DFMA R40, R40, 2, -R42 ;  /* 0x400000002828a82b */ /* 0x000fe4000000082a */
[----:B------:R-:W-:-:S08]  /*45b0*/  DFMA R46, R44, R46, R44 ;  /* 0x0000002e2c2e722b */ /* 0x000fd0000000002c */
[----:B------:R-:W-:Y:S01]  /*45c0*/  @!P2 LOP3.LUT R49, R41, 0x7ff00000, RZ, 0xc0, !PT ;  /* 0x7ff000002931a812 */ /* 0x000fe200078ec0ff */
[----:B------:R-:W-:-:S04]  /*45d0*/  DMUL R42, R46, R40 ;  /* 0x000000282e2a7228 */ /* 0x000fc80000000000 */
[----:B------:R-:W-:-:S04]  /*45e0*/  VIADD R51, R49, 0xffffffff ;  /* 0xffffffff31337836 */ /* 0x000fc80000000000 */
[----:B------:R-:W-:Y:S01]  /*45f0*/  DFMA R44, R42, -R30, R40 ;  /* 0x8000001e2a2c722b */ /* 0x000fe20000000028 */
[----:B------:R-:W-:Y:S01]  /*4600*/  ISETP.GT.U32.AND P0, PT, R51, 0x7feffffe, PT ;  /* 0x7feffffe3300780c */ /* 0x000fe20003f04070 */
[----:B------:R-:W-:-:S05]  /*4610*/  VIADD R51, R48, 0xffffffff ;  /* 0xffffffff30337836 */ /* 0x000fca0000000000 */
[----:B------:R-:W-:Y:S01]  /*4620*/  ISETP.GT.U32.OR P0, PT, R51, 0x7feffffe, P0 ;  /* 0x7feffffe3300780c */ /* 0x000fe20000704470 */
[----:B------:R-:W-:-:S12]  /*4630*/  DFMA R42, R46, R44, R42 ;  /* 0x0000002c2e2a722b */ /* 0x000fd8000000002a */
[----:B------:R-:W-:Y:S05]  /*4640*/  @P0 BRA `(.L_x_68) ;  /* 0x00000000006c0947 */ /* 0x000fea0003800000 */
[----:B------:R-:W-:-:S04]  /*4650*/  LOP3.LUT R44, R33, 0x7ff00000, RZ, 0xc0, !PT ;  /* 0x7ff00000212c7812 */ /* 0x000fc800078ec0ff */
[CC--:B------:R-:W-:Y:S02]  /*4660*/  VIADDMNMX R36, R35.reuse, -R44.reuse, 0xb9600000, !PT ;  /* 0xb960000023247446 */ /* 0x0c0fe4000780092c */
[----:B------:R-:W-:Y:S02]  /*4670*/  ISETP.GE.U32.AND P0, PT, R35, R44, PT ;  /* 0x0000002c2300720c */ /* 0x000fe40003f06070 */
[----:B------:R-:W-:Y:S02]  /*4680*/  VIMNMX R36, PT, PT, R36, 0x46a00000, PT ;  /* 0x46a0000024247848 */ /* 0x000fe40003fe0100 */
[----:B------:R-:W-:-:S05]  /*4690*/  SEL R35, R50, 0x63400000, !P0 ;  /* 0x6340000032237807 */ /* 0x000fca0004000000 */
[----:B------:R-:W-:Y:S02]  /*46a0*/  IMAD.IADD R35, R36, 0x1, -R35 ;  /* 0x0000000124237824 */ /* 0x000fe400078e0a23 */
[----:B------:R-:W-:Y:S02]  /*46b0*/  IMAD.MOV.U32 R36, RZ, RZ, RZ ;  /* 0x000000ffff247224 */ /* 0x000fe400078e00ff */
[----:B------:R-:W-:-:S06]  /*46c0*/  VIADD R37, R35, 0x7fe00000 ;  /* 0x7fe0000023257836 */ /* 0x000fcc0000000000 */
[----:B------:R-:W-:-:S10]  /*46d0*/  DMUL R44, R42, R36 ;  /* 0x000000242a2c7228 */ /* 0x000fd40000000000 */
[----:B------:R-:W-:-:S13]  /*46e0*/  FSETP.GTU.AND P0, PT, |R45|, 1.469367938527859385e-39, PT ;  /* 0x001000002d00780b */ /* 0x000fda0003f0c200 */
[----:B------:R-:W-:Y:S05]  /*46f0*/  @P0 BRA `(.L_x_69) ;  /* 0x0000000000940947 */ /* 0x000fea0003800000 */
[----:B------:R-:W-:Y:S01]  /*4700*/  DFMA R30, R42, -R30, R40 ;  /* 0x8000001e2a1e722b */ /* 0x000fe20000000028 */
[----:B------:R-:W-:-:S09]  /*4710*/  IMAD.MOV.U32 R36, RZ, RZ, RZ ;  /* 0x000000ffff247224 */ /* 0x000fd200078e00ff */
[C---:B------:R-:W-:Y:S02]  /*4720*/  FSETP.NEU.AND P0, PT, R31.reuse, RZ, PT ;  /* 0x000000ff1f00720b */ /* 0x040fe40003f0d000 */
[----:B------:R-:W-:-:S04]  /*4730*/  LOP3.LUT R33, R31, 0x80000000, R33, 0x48, !PT ;  /* 0x800000001f217812 */ /* 0x000fc800078e4821 */
[----:B------:R-:W-:-:S07]  /*4740*/  LOP3.LUT R37, R33, R37, RZ, 0xfc, !PT ;  /* 0x0000002521257212 */ /* 0x000fce00078efcff */
[----:B------:R-:W-:Y:S05]  /*4750*/  @!P0 BRA `(.L_x_69) ;  /* 0x00000000007c8947 */ /* 0x000fea0003800000 */
[----:B------:R-:W-:Y:S01]  /*4760*/  IMAD.MOV R31, RZ, RZ, -R35 ;  /* 0x000000ffff1f7224 */ /* 0x000fe200078e0a23 */
[----:B------:R-:W-:Y:S01]  /*4770*/  DMUL.RP R36, R42, R36 ;  /* 0x000000242a247228 */ /* 0x000fe20000008000 */
[----:B------:R-:W-:-:S06]  /*4780*/  IMAD.MOV.U32 R30, RZ, RZ, RZ ;  /* 0x000000ffff1e7224 */ /* 0x000fcc00078e00ff */
[----:B------:R-:W-:-:S03]  /*4790*/  DFMA R30, R44, -R30, R42 ;  /* 0x8000001e2c1e722b */ /* 0x000fc6000000002a */
[----:B------:R-:W-:-:S03]  /*47a0*/  LOP3.LUT R33, R37, R33, RZ, 0x3c, !PT ;  /* 0x0000002125217212 */ /* 0x000fc600078e3cff */
[----:B------:R-:W-:-:S04]  /*47b0*/  IADD3 R30, PT, PT, -R35, -0x43300000, RZ ;  /* 0xbcd00000231e7810 */ /* 0x000fc80007ffe1ff */
[----:B------:R-:W-:-:S04]  /*47c0*/  FSETP.NEU.AND P0, PT, |R31|, R30, PT ;  /* 0x0000001e1f00720b */ /* 0x000fc80003f0d200 */
[----:B------:R-:W-:Y:S02]  /*47d0*/  FSEL R44, R36, R44, !P0 ;  /* 0x0000002c242c7208 */ /* 0x000fe40004000000 */
[----:B------:R-:W-:Y:S01]  /*47e0*/  FSEL R45, R33, R45, !P0 ;  /* 0x0000002d212d7208 */ /* 0x000fe20004000000 */
[----:B------:R-:W-:Y:S06]  /*47f0*/  BRA `(.L_x_69) ;  /* 0x0000000000547947 */ /* 0x000fec0003800000 */
.L_x_68:
[----:B------:R-:W-:-:S14]  /*4800*/  DSETP.NAN.AND P0, PT, R36, R36, PT ;  /* 0x000000242400722a */ /* 0x000fdc0003f08000 */
[----:B------:R-:W-:Y:S05]  /*4810*/  @P0 BRA `(.L_x_70) ;  /* 0x0000000000440947 */ /* 0x000fea0003800000 */
[----:B------:R-:W-:-:S14]  /*4820*/  DSETP.NAN.AND P0, PT, R32, R32, PT ;  /* 0x000000202000722a */ /* 0x000fdc0003f08000 */
[----:B------:R-:W-:Y:S05]  /*4830*/  @P0 BRA `(.L_x_71) ;  /* 0x0000000000300947 */ /* 0x000fea0003800000 */
[----:B------:R-:W-:Y:S01]  /*4840*/  ISETP.NE.AND P0, PT, R49, R48, PT ;  /* 0x000000303100720c */ /* 0x000fe20003f05270 */
[----:B------:R-:W-:Y:S02]  /*4850*/  IMAD.MOV.U32 R44, RZ, RZ, 0x0 ;  /* 0x00000000ff2c7424 */ /* 0x000fe400078e00ff */
[----:B------:R-:W-:-:S10]  /*4860*/  IMAD.MOV.U32 R45, RZ, RZ, -0x80000 ;  /* 0xfff80000ff2d7424 */ /* 0x000fd400078e00ff */
[----:B------:R-:W-:Y:S05]  /*4870*/  @!P0 BRA `(.L_x_69) ;  /* 0x0000000000348947 */ /* 0x000fea0003800000 */
[----:B------:R-:W-:Y:S02]  /*4880*/  ISETP.NE.AND P0, PT, R49, 0x7ff00000, PT ;  /* 0x7ff000003100780c */ /* 0x000fe40003f05270 */
[----:B------:R-:W-:Y:S02]  /*4890*/  LOP3.LUT R45, R37, 0x80000000, R33, 0x48, !PT ;  /* 0x80000000252d7812 */ /* 0x000fe400078e4821 */
[----:B------:R-:W-:-:S13]  /*48a0*/  ISETP.EQ.OR P0, PT, R48, RZ, !P0 ;  /* 0x000000ff3000720c */ /* 0x000fda0004702670 */
[----:B------:R-:W-:Y:S01]  /*48b0*/  @P0 LOP3.LUT R30, R45, 0x7ff00000, RZ, 0xfc, !PT ;  /* 0x7ff000002d1e0812 */ /* 0x000fe200078efcff */
[----:B------:R-:W-:Y:S02]  /*48c0*/  @!P0 IMAD.MOV.U32 R44, RZ, RZ, RZ ;  /* 0x000000ffff2c8224 */ /* 0x000fe400078e00ff */
[----:B------:R-:W-:Y:S02]  /*48d0*/  @P0 IMAD.MOV.U32 R44, RZ, RZ, RZ ;  /* 0x000000ffff2c0224 */ /* 0x000fe400078e00ff */
[----:B------:R-:W-:Y:S01]  /*48e0*/  @P0 IMAD.MOV.U32 R45, RZ, RZ, R30 ;  /* 0x000000ffff2d0224 */ /* 0x000fe200078e001e */
[----:B------:R-:W-:Y:S06]  /*48f0*/  BRA `(.L_x_69) ;  /* 0x0000000000147947 */ /* 0x000fec0003800000 */
.L_x_71:
[----:B------:R-:W-:Y:S01]  /*4900*/  LOP3.LUT R45, R33, 0x80000, RZ, 0xfc, !PT ;  /* 0x00080000212d7812 */ /* 0x000fe200078efcff */
[----:B------:R-:W-:Y:S01]  /*4910*/  IMAD.MOV.U32 R44, RZ, RZ, R32 ;  /* 0x000000ffff2c7224 */ /* 0x000fe200078e0020 */
[----:B------:R-:W-:Y:S06]  /*4920*/  BRA `(.L_x_69) ;  /* 0x0000000000087947 */ /* 0x000fec0003800000 */
.L_x_70:
[----:B------:R-:W-:Y:S01]  /*4930*/  LOP3.LUT R45, R37, 0x80000, RZ, 0xfc, !PT ;  /* 0x00080000252d7812 */ /* 0x000fe200078efcff */
[----:B------:R-:W-:-:S07]  /*4940*/  IMAD.MOV.U32 R44, RZ, RZ, R36 ;  /* 0x000000ffff2c7224 */ /* 0x000fce00078e0024 */
.L_x_69:
[----:B------:R-:W-:Y:S05]  /*4950*/  BSYNC.RECONVERGENT B0 ;  /* 0x0000000000007941 */ /* 0x000fea0003800200 */
.L_x_67:
[----:B------:R-:W-:-:S04]  /*4960*/  IMAD.MOV.U32 R35, RZ, RZ, 0x0 ;  /* 0x00000000ff237424 */ /* 0x000fc800078e00ff */
[----:B------:R-:W-:Y:S05]  /*4970*/  RET.REL.NODEC R34 `(_Z3calPdS_S_S_S_S_S_iiiidddid) ;  /* 0xffffffb422a07950 */ /* 0x000fea0003c3ffff */
        .type           $_Z3calPdS_S_S_S_S_S_iiiidddid$__internal_accurate_pow,@function
        .size           $_Z3calPdS_S_S_S_S_S_iiiidddid$__internal_accurate_pow,(.L_x_76 - $_Z3calPdS_S_S_S_S_S_iiiidddid$__internal_accurate_pow)
$_Z3calPdS_S_S_S_S_S_iiiidddid$__internal_accurate_pow:
[----:B------:R-:W-:Y:S01]  /*4980*/  ISETP.GT.U32.AND P4, PT, R31, 0xfffff, PT ;  /* 0x000fffff1f00780c */ /* 0x000fe20003f84070 */
[----:B------:R-:W-:Y:S01]  /*4990*/  IMAD.MOV.U32 R42, RZ, RZ, R30 ;  /* 0x000000ffff2a7224 */ /* 0x000fe200078e001e */
[----:B------:R-:W-:Y:S01]  /*49a0*/  SHF.R.U32.HI R33, RZ, 0x14, R31 ;  /* 0x00000014ff217819 */ /* 0x000fe2000001161f */
[----:B------:R-:W-:Y:S01]  /*49b0*/  IMAD.MOV.U32 R44, RZ, RZ, RZ ;  /* 0x000000ffff2c7224 */ /* 0x000fe200078e00ff */
[----:B------:R-:W-:Y:S01]  /*49c0*/  UMOV UR8, 0x7d2cafe2 ;  /* 0x7d2cafe200087882 */ /* 0x000fe20000000000 */
[----:B------:R-:W-:Y:S01]  /*49d0*/  IMAD.MOV.U32 R48, RZ, RZ, 0x41ad3b5a ;  /* 0x41ad3b5aff307424 */ /* 0x000fe200078e00ff */
[----:B------:R-:W-:Y:S01]  /*49e0*/  UMOV UR9, 0x3eb0f5ff ;  /* 0x3eb0f5ff00097882 */ /* 0x000fe20000000000 */
[----:B------:R-:W-:Y:S01]  /*49f0*/  IMAD.MOV.U32 R49, RZ, RZ, 0x3ed0f5d2 ;  /* 0x3ed0f5d2ff317424 */ /* 0x000fe200078e00ff */
[----:B------:R-:W-:Y:S01]  /*4a00*/  UMOV UR10, 0x3b39803f ;  /* 0x3b39803f000a7882 */ /* 0x000fe20000000000 */
[----:B------:R-:W-:-:S04]  /*4a10*/  UMOV UR11, 0x3c7abc9e ;  /* 0x3c7abc9e000b7882 */ /* 0x000fc80000000000 */
[----:B------:R-:W-:-:S10]  /*4a20*/  @!P4 DMUL R36, R30, 1.80143985094819840000e+16 ;  /* 0x435000001e24c828 */ /* 0x000fd40000000000 */
[----:B------:R-:W-:Y:S01]  /*4a30*/  @!P4 IMAD.MOV.U32 R31, RZ, RZ, R37 ;  /* 0x000000ffff1fc224 */ /* 0x000fe200078e0025 */
[----:B------:R-:W-:Y:S01]  /*4a40*/  @!P4 LEA.HI R33, R37, 0xffffffca, RZ, 0xc ;  /* 0xffffffca2521c811 */ /* 0x000fe200078f60ff */
[----:B------:R-:W-:-:S03]  /*4a50*/  @!P4 IMAD.MOV.U32 R42, RZ, RZ, R36 ;  /* 0x000000ffff2ac224 */ /* 0x000fc600078e0024 */
[----:B------:R-:W-:Y:S01]  /*4a60*/  LOP3.LUT R31, R31, 0x800fffff, RZ, 0xc0, !PT ;  /* 0x800fffff1f1f7812 */ /* 0x000fe200078ec0ff */
[----:B------:R-:W-:-:S03]  /*4a70*/  VIADD R30, R33, 0xfffffc01 ;  /* 0xfffffc01211e7836 */ /* 0x000fc60000000000 */
[----:B------:R-:W-:-:S04]  /*4a80*/  LOP3.LUT R43, R31, 0x3ff00000, RZ, 0xfc, !PT ;  /* 0x3ff000001f2b7812 */ /* 0x000fc800078efcff */
[----:B------:R-:W-:-:S13]  /*4a90*/  ISETP.GE.U32.AND P4, PT, R43, 0x3ff6a09f, PT ;  /* 0x3ff6a09f2b00780c */ /* 0x000fda0003f86070 */
[----:B------:R-:W-:Y:S02]  /*4aa0*/  @P4 VIADD R31, R43, 0xfff00000 ;  /* 0xfff000002b1f4836 */ /* 0x000fe40000000000 */
[----:B------:R-:W-:Y:S02]  /*4ab0*/  @P4 VIADD R30, R33, 0xfffffc02 ;  /* 0xfffffc02211e4836 */ /* 0x000fe40000000000 */
[----:B------:R-:W-:Y:S02]  /*4ac0*/  @P4 IMAD.MOV.U32 R43, RZ, RZ, R31 ;  /* 0x000000ffff2b4224 */ /* 0x000fe400078e001f */
[----:B------:R-:W-:Y:S01]  /*4ad0*/  IMAD.MOV.U32 R31, RZ, RZ, 0x43300000 ;  /* 0x43300000ff1f7424 */ /* 0x000fe200078e00ff */
[----:B------:R-:W-:-:S03]  /*4ae0*/  LOP3.LUT R30, R30, 0x80000000, RZ, 0x3c, !PT ;  /* 0x800000001e1e7812 */ /* 0x000fc600078e3cff */
[C---:B------:R-:W-:Y:S02]  /*4af0*/  DADD R46, R42.reuse, 1 ;  /* 0x3ff000002a2e7429 */ /* 0x040fe40000000000 */
[----:B------:R-:W-:-:S04]  /*4b00*/  DADD R42, R42, -1 ;  /* 0xbff000002a2a7429 */ /* 0x000fc80000000000 */
[----:B------:R-:W0:Y:S02]  /*4b10*/  MUFU.RCP64H R45, R47 ;  /* 0x0000002f002d7308 */ /* 0x000e240000001800 */
[----:B0-----:R-:W-:-:S08]  /*4b20*/  DFMA R36, -R46, R44, 1 ;  /* 0x3ff000002e24742b */ /* 0x001fd0000000012c */
[----:B------:R-:W-:-:S08]  /*4b30*/  DFMA R36, R36, R36, R36 ;  /* 0x000000242424722b */ /* 0x000fd00000000024 */
[----:B------:R-:W-:-:S08]  /*4b40*/  DFMA R44, R44, R36, R44 ;  /* 0x000000242c2c722b */ /* 0x000fd0000000002c */
[----:B------:R-:W-:-:S08]  /*4b50*/  DMUL R36, R42, R44 ;  /* 0x0000002c2a247228 */ /* 0x000fd00000000000 */
[----:B------:R-:W-:-:S08]  /*4b60*/  DFMA R36, R42, R44, R36 ;  /* 0x0000002c2a24722b */ /* 0x000fd00000000024 */
[----:B------:R-:W-:-:S08]  /*4b70*/  DMUL R40, R36, R36 ;  /* 0x0000002424287228 */ /* 0x000fd00000000000 */
[----:B------:R-:W-:Y:S01]  /*4b80*/  DFMA R46, R40, UR8, R48 ;  /* 0x00000008282e7c2b */ /* 0x000fe20008000030 */
[----:B------:R-:W-:Y:S01]  /*4b90*/  UMOV UR8, 0x75488a3f ;  /* 0x75488a3f00087882 */ /* 0x000fe20000000000 */
[----:B------:R-:W-:Y:S01]  /*4ba0*/  UMOV UR9, 0x3ef3b20a ;  /* 0x3ef3b20a00097882 */ /* 0x000fe20000000000 */
[----:B------:R-:W-:-:S05]  /*4bb0*/  DADD R48, R42, -R36 ;  /* 0x000000002a307229 */ /* 0x000fca0000000824 */
[----:B------:R-:W-:Y:S01]  /*4bc0*/  DFMA R46, R40, R46, UR8 ;  /* 0x00000008282e7e2b */ /* 0x000fe2000800002e */
[----:B------:R-:W-:Y:S01]  /*4bd0*/  UMOV UR8, 0xe4faecd5 ;  /* 0xe4faecd500087882 */ /* 0x000fe20000000000 */
[----:B------:R-:W-:Y:S01]  /*4be0*/  UMOV UR9, 0x3f1745cd ;  /* 0x3f1745cd00097882 */ /* 0x000fe20000000000 */
[----:B------:R-:W-:-:S05]  /*4bf0*/  DADD R50, R48, R48 ;  /* 0x0000000030327229 */ /* 0x000fca0000000030 */
[----:B------:R-:W-:Y:S01]  /*4c00*/  DFMA R46, R40, R46, UR8 ;  /* 0x00000008282e7e2b */ /* 0x000fe2000800002e */
[----:B------:R-:W-:Y:S01]  /*4c10*/  UMOV UR8, 0x258a578b ;  /* 0x258a578b00087882 */ /* 0x000fe20000000000 */
[----:B------:R-:W-:Y:S01]  /*4c20*/  UMOV UR9, 0x3f3c71c7 ;  /* 0x3f3c71c700097882 */ /* 0x000fe20000000000 */
[----:B------:R-:W-:-:S05]  /*4c30*/  DFMA R50, R42, -R36, R50 ;  /* 0x800000242a32722b */ /* 0x000fca0000000032 */
[----:B------:R-:W-:Y:S01]  /*4c40*/  DFMA R46, R40, R46, UR8 ;  /* 0x00000008282e7e2b */ /* 0x000fe2000800002e */
[----:B------:R-:W-:Y:S01]  /*4c50*/  UMOV UR8, 0x9242b910 ;  /* 0x9242b91000087882 */ /* 0x000fe20000000000 */
[----:B------:R-:W-:Y:S01]  /*4c60*/  UMOV UR9, 0x3f624924 ;  /* 0x3f62492400097882 */ /* 0x000fe20000000000 */
[----:B------:R-:W-:-:S05]  /*4c70*/  DMUL R44, R44, R50 ;  /* 0x000000322c2c7228 */ /* 0x000fca0000000000 */
[----:B------:R-:W-:Y:S01]  /*4c80*/  DFMA R46, R40, R46, UR8 ;  /* 0x00000008282e7e2b */ /* 0x000fe2000800002e */
[----:B------:R-:W-:Y:S01]  /*4c90*/  UMOV UR8, 0x99999dfb ;  /* 0x99999dfb00087882 */ /* 0x000fe20000000000 */
[----:B------:R-:W-:-:S06]  /*4ca0*/  UMOV UR9, 0x3f899999 ;  /* 0x3f89999900097882 */ /* 0x000fcc0000000000 */
[----:B------:R-:W-:Y:S01]  /*4cb0*/  DFMA R48, R40, R46, UR8 ;  /* 0x0000000828307e2b */ /* 0x000fe2000800002e */
[----:B------:R-:W-:Y:S01]  /*4cc0*/  UMOV UR8, 0x55555555 ;  /* 0x5555555500087882 */ /* 0x000fe20000000000 */
[----:B------:R-:W-:Y:S01]  /*4cd0*/  UMOV UR9, 0x3fb55555 ;  /* 0x3fb5555500097882 */ /* 0x000fe20000000000 */
[----:B------:R-:W-:-:S05]  /*4ce0*/  DMUL R46, R36, R36 ;  /* 0x00000024242e7228 */ /* 0x000fca0000000000 */
[----:B------:R-:W-:-:S08]  /*4cf0*/  DFMA R42, R40, R48, UR8 ;  /* 0x00000008282a7e2b */ /* 0x000fd00008000030 */
[----:B------:R-:W-:Y:S01]  /*4d00*/  DADD R50, -R42, UR8 ;  /* 0x000000082a327e29 */ /* 0x000fe20008000100 */
[----:B------:R-:W-:Y:S01]  /*4d10*/  UMOV UR8, 0xb9e7b0 ;  /* 0x00b9e7b000087882 */ /* 0x000fe20000000000 */
[----:B------:R-:W-:-:S06]  /*4d20*/  UMOV UR9, 0x3c46a4cb ;  /* 0x3c46a4cb00097882 */ /* 0x000fcc0000000000 */
[----:B------:R-:W-:Y:S02]  /*4d30*/  DFMA R48, R40, R48, R50 ;  /* 0x000000302830722b */ /* 0x000fe40000000032 */
[----:B------:R-:W-:Y:S01]  /*4d40*/  DFMA R40, R36, R36, -R46 ;  /* 0x000000242428722b */ /* 0x000fe2000000082e */
[----:B------:R-:W-:Y:S02]  /*4d50*/  VIADD R51, R45, 0x100000 ;  /* 0x001000002d337836 */ /* 0x000fe40000000000 */
[----:B------:R-:W-:-:S03]  /*4d60*/  IMAD.MOV.U32 R50, RZ, RZ, R44 ;  /* 0x000000ffff327224 */ /* 0x000fc600078e002c */
[----:B------:R-:W-:Y:S01]  /*4d70*/  DADD R48, R48, -UR8 ;  /* 0x8000000830307e29 */ /* 0x000fe20008000000 */
[----:B------:R-:W-:Y:S01]  /*4d80*/  UMOV UR8, 0x80000000 ;  /* 0x8000000000087882 */ /* 0x000fe20000000000 */
[----:B------:R-:W-:Y:S01]  /*4d90*/  UMOV UR9, 0x43300000 ;  /* 0x4330000000097882 */ /* 0x000fe20000000000 */
[C---:B------:R-:W-:Y:S02]  /*4da0*/  DFMA R50, R36.reuse, R50, R40 ;  /* 0x000000322432722b */ /* 0x040fe40000000028 */
[----:B------:R-:W-:-:S08]  /*4db0*/  DMUL R40, R36, R46 ;  /* 0x0000002e24287228 */ /* 0x000fd00000000000 */
[----:B------:R-:W-:-:S08]  /*4dc0*/  DFMA R54, R36, R46, -R40 ;  /* 0x0000002e2436722b */ /* 0x000fd00000000828 */
[----:B------:R-:W-:Y:S02]  /*4dd0*/  DFMA R54, R44, R46, R54 ;  /* 0x0000002e2c36722b */ /* 0x000fe40000000036 */
[----:B------:R-:W-:-:S06]  /*4de0*/  DADD R46, R42, R48 ;  /* 0x000000002a2e7229 */ /* 0x000fcc0000000030 */
[----:B------:R-:W-:Y:S02]  /*4df0*/  DFMA R54, R36, R50, R54 ;  /* 0x000000322436722b */ /* 0x000fe40000000036 */
[----:B------:R-:W-:Y:S02]  /*4e00*/  DADD R50, R42, -R46 ;  /* 0x000000002a327229 */ /* 0x000fe4000000082e */
[----:B------:R-:W-:-:S06]  /*4e10*/  DMUL R42, R46, R40 ;  /* 0x000000282e2a7228 */ /* 0x000fcc0000000000 */
[----:B------:R-:W-:Y:S02]  /*4e20*/  DADD R50, R48, R50 ;  /* 0x0000000030327229 */ /* 0x000fe40000000032 */
[----:B------:R-:W-:-:S08]  /*4e30*/  DFMA R48, R46, R40, -R42 ;  /* 0x000000282e30722b */ /* 0x000fd0000000082a */
[----:B------:R-:W-:-:S08]  /*4e40*/  DFMA R48, R46, R54, R48 ;  /* 0x000000362e30722b */ /* 0x000fd00000000030 */
[----:B------:R-:W-:-:S08]  /*4e50*/  DFMA R48, R50, R40, R48 ;  /* 0x000000283230722b */ /* 0x000fd00000000030 */
[----:B------:R-:W-:-:S08]  /*4e60*/  DADD R46, R42, R48 ;  /* 0x000000002a2e7229 */ /* 0x000fd00000000030 */
[--C-:B------:R-:W-:Y:S02]  /*4e70*/  DADD R40, R36, R46.reuse ;  /* 0x0000000024287229 */ /* 0x100fe4000000002e */
[----:B------:R-:W-:-:S06]  /*4e80*/  DADD R42, R42, -R46 ;  /* 0x000000002a2a7229 */ /* 0x000fcc000000082e */
[----:B------:R-:W-:Y:S02]  /*4e90*/  DADD R36, R36, -R40 ;  /* 0x0000000024247229 */ /* 0x000fe40000000828 */
[----:B------:R-:W-:-:S06]  /*4ea0*/  DADD R42, R48, R42 ;  /* 0x00000000302a7229 */ /* 0x000fcc000000002a */
[----:B------:R-:W-:-:S08]  /*4eb0*/  DADD R36, R46, R36 ;  /* 0x000000002e247229 */ /* 0x000fd00000000024 */
[----:B------:R-:W-:Y:S02]  /*4ec0*/  DADD R36, R42, R36 ;  /* 0x000000002a247229 */ /* 0x000fe40000000024 */
[----:B------:R-:W-:Y:S01]  /*4ed0*/  DADD R42, R30, -UR8 ;  /* 0x800000081e2a7e29 */ /* 0x000fe20008000000 */
[----:B------:R-:W-:Y:S01]  /*4ee0*/  UMOV UR8, 0xfefa39ef ;  /* 0xfefa39ef00087882 */ /* 0x000fe20000000000 */
[----:B------:R-:W-:-:S04]  /*4ef0*/  UMOV UR9, 0x3fe62e42 ;  /* 0x3fe62e4200097882 */ /* 0x000fc80000000000 */
[----:B------:R-:W-:-:S08]  /*4f00*/  DADD R36, R44, R36 ;  /* 0x000000002c247229 */ /* 0x000fd00000000024 */
[----:B------:R-:W-:-:S08]  /*4f10*/  DADD R30, R40, R36 ;  /* 0x00000000281e7229 */ /* 0x000fd00000000024 */
[--C-:B------:R-:W-:Y:S02]  /*4f20*/  DFMA R44, R42, UR8, R30.reuse ;  /* 0x000000082a2c7c2b */ /* 0x100fe4000800001e */
[----:B------:R-:W-:-:S06]  /*4f30*/  DADD R40, R40, -R30 ;  /* 0x0000000028287229 */ /* 0x000fcc000000081e */
[----:B------:R-:W-:Y:S02]  /*4f40*/  DFMA R46, R42, -UR8, R44 ;  /* 0x800000082a2e7c2b */ /* 0x000fe4000800002c */
[----:B------:R-:W-:-:S06]  /*4f50*/  DADD R40, R36, R40 ;  /* 0x0000000024287229 */ /* 0x000fcc0000000028 */
[----:B------:R-:W-:-:S08]  /*4f60*/  DADD R46, -R30, R46 ;  /* 0x000000001e2e7229 */ /* 0x000fd0000000012e */
[----:B------:R-:W-:-:S08]  /*4f70*/  DADD R40, R40, -R46 ;  /* 0x0000000028287229 */ /* 0x000fd0000000082e */
[----:B------:R-:W-:-:S08]  /*4f80*/  DFMA R40, R42, UR10, R40 ;  /* 0x0000000a2a287c2b */ /* 0x000fd00008000028 */
[----:B------:R-:W-:-:S08]  /*4f90*/  DADD R36, R44, R40 ;  /* 0x000000002c247229 */ /* 0x000fd00000000028 */
[----:B------:R-:W-:Y:S02]  /*4fa0*/  DADD R44, R44, -R36 ;  /* 0x000000002c2c7229 */ /* 0x000fe40000000824 */
[----:B------:R-:W-:-:S06]  /*4fb0*/  DMUL R30, R36, 2 ;  /* 0x40000000241e7828 */ /* 0x000fcc0000000000 */
[----:B------:R-:W-:Y:S02]  /*4fc0*/  DADD R42, R40, R44 ;  /* 0x00000000282a7229 */ /* 0x000fe4000000002c */
[----:B------:R-:W-:Y:S01]  /*4fd0*/  DFMA R36, R36, 2, -R30 ;  /* 0x400000002424782b */ /* 0x000fe2000000081e */
[----:B------:R-:W-:Y:S02]  /*4fe0*/  IMAD.MOV.U32 R40, RZ, RZ, 0x652b82fe ;  /* 0x652b82feff287424 */ /* 0x000fe400078e00ff */
[----:B------:R-:W-:-:S05]  /*4ff0*/  IMAD.MOV.U32 R41, RZ, RZ, 0x3ff71547 ;  /* 0x3ff71547ff297424 */ /* 0x000fca00078e00ff */
[----:B------:R-:W-:-:S08]  /*5000*/  DFMA R42, R42, 2, R36 ;  /* 0x400000002a2a782b */ /* 0x000fd00000000024 */
[----:B------:R-:W-:-:S08]  /*5010*/  DADD R36, R30, R42 ;  /* 0x000000001e247229 */ /* 0x000fd0000000002a */
[----:B------:R-:W-:Y:S02]  /*5020*/  DFMA R40, R36, R40, 6.75539944105574400000e+15 ;  /* 0x433800002428742b */ /* 0x000fe40000000028 */
[----:B------:R-:W-:-:S06]  /*5030*/  FSETP.GEU.AND P4, PT, |R37|, 4.1917929649353027344, PT ;  /* 0x4086232b2500780b */ /* 0x000fcc0003f8e200 */
[----:B------:R-:W-:-:S08]  /*5040*/  DADD R44, R40, -6.75539944105574400000e+15 ;  /* 0xc3380000282c7429 */ /* 0x000fd00000000000 */
[----:B------:R-:W-:Y:S01]  /*5050*/  DFMA R46, R44, -UR8, R36 ;  /* 0x800000082c2e7c2b */ /* 0x000fe20008000024 */
[----:B------:R-:W-:Y:S01]  /*5060*/  UMOV UR8, 0x3b39803f ;  /* 0x3b39803f00087882 */ /* 0x000fe20000000000 */
[----:B------:R-:W-:-:S06]  /*5070*/  UMOV UR9, 0x3c7abc9e ;  /* 0x3c7abc9e00097882 */ /* 0x000fcc0000000000 */
[----:B------:R-:W-:Y:S01]  /*5080*/  DFMA R44, R44, -UR8, R46 ;  /* 0x800000082c2c7c2b */ /* 0x000fe2000800002e */
[----:B------:R-:W-:Y:S01]  /*5090*/  UMOV UR8, 0x69ce2bdf ;  /* 0x69ce2bdf00087882 */ /* 0x000fe20000000000 */
[----:B------:R-:W-:Y:S01]  /*50a0*/  IMAD.MOV.U32 R46, RZ, RZ, -0x35dec16 ;  /* 0xfca213eaff2e7424 */ /* 0x000fe200078e00ff */
[----:B------:R-:W-:Y:S01]  /*50b0*/  UMOV UR9, 0x3e5ade15 ;  /* 0x3e5ade1500097882 */ /* 0x000fe20000000000 */
[----:B------:R-:W-:-:S06]  /*50c0*/  IMAD.MOV.U32 R47, RZ, RZ, 0x3e928af3 ;  /* 0x3e928af3ff2f7424 */ /* 0x000fcc00078e00ff */
[----:B------:R-:W-:Y:S01]  /*50d0*/  DFMA R46, R44, UR8, R46 ;  /* 0x000000082c2e7c2b */ /* 0x000fe2000800002e */
[----:B------:R-:W-:Y:S01]  /*50e0*/  UMOV UR8, 0x62401315 ;  /* 0x6240131500087882 */ /* 0x000fe20000000000 */
[----:B------:R-:W-:-:S06]  /*50f0*/  UMOV UR9, 0x3ec71dee ;  /* 0x3ec71dee00097882 */ /* 0x000fcc0000000000 */
[----:B------:R-:W-:Y:S01]  /*5100*/  DFMA R46, R44, R46, UR8 ;  /* 0x000000082c2e7e2b */ /* 0x000fe2000800002e */
        /* <DEDUP_REMOVED lines=20> */
[----:B------:R-:W-:-:S08]  /*5250*/  DFMA R46, R44, R46, UR8 ;  /* 0x000000082c2e7e2b */ /* 0x000fd0000800002e */
[----:B------:R-:W-:-:S08]  /*5260*/  DFMA R46, R44, R46, 1 ;  /* 0x3ff000002c2e742b */ /* 0x000fd0000000002e */
[----:B------:R-:W-:Y:S02]  /*5270*/  DFMA R46, R44, R46, 1 ;  /* 0x3ff000002c2e742b */ /* 0x000fe4000000002e */
[----:B------:R-:W-:-:S08]  /*5280*/  DADD R44, R30, -R36 ;  /* 0x000000001e2c7229 */ /* 0x000fd00000000824 */
[----:B------:R-:W-:Y:S01]  /*5290*/  DADD R44, R42, R44 ;  /* 0x000000002a2c7229 */ /* 0x000fe2000000002c */
[----:B------:R-:W-:Y:S02]  /*52a0*/  IMAD R31, R40, 0x100000, R47 ;  /* 0x00100000281f7824 */ /* 0x000fe400078e022f */
[----:B------:R-:W-:Y:S01]  /*52b0*/  IMAD.MOV.U32 R30, RZ, RZ, R46 ;  /* 0x000000ffff1e7224 */ /* 0x000fe200078e002e */
[----:B------:R-:W-:Y:S07]  /*52c0*/  @!P4 BRA `(.L_x_72) ;  /* 0x000000000034c947 */ /* 0x000fee0003800000 */
[C---:B------:R-:W-:Y:S02]  /*52d0*/  DADD R30, R36.reuse, +INF ;  /* 0x7ff00000241e7429 */ /* 0x040fe40000000000 */
[----:B------:R-:W-:-:S08]  /*52e0*/  DSETP.GEU.AND P4, PT, R36, RZ, PT ;  /* 0x000000ff2400722a */ /* 0x000fd00003f8e000 */
[----:B------:R-:W-:Y:S02]  /*52f0*/  FSEL R30, R30, RZ, P4 ;  /* 0x000000ff1e1e7208 */ /* 0x000fe40002000000 */
[----:B------:R-:W-:Y:S02]  /*5300*/  FSEL R31, R31, RZ, P4 ;  /* 0x000000ff1f1f7208 */ /* 0x000fe40002000000 */
[----:B------:R-:W-:-:S13]  /*5310*/  FSETP.GEU.AND P4, PT, |R37|, 4.2275390625, PT ;  /* 0x408748002500780b */ /* 0x000fda0003f8e200 */
[----:B------:R-:W-:Y:S01]  /*5320*/  @!P4 LEA.HI R33, R40, R40, RZ, 0x1 ;  /* 0x000000282821c211 */ /* 0x000fe200078f08ff */
[----:B------:R-:W-:-:S03]  /*5330*/  @!P4 IMAD.MOV.U32 R36, RZ, RZ, R46 ;  /* 0x000000ffff24c224 */ /* 0x000fc600078e002e */
[----:B------:R-:W-:-:S05]  /*5340*/  @!P4 SHF.R.S32.HI R33, RZ, 0x1, R33 ;  /* 0x00000001ff21c819 */ /* 0x000fca0000011421 */
[----:B------:R-:W-:Y:S02]  /*5350*/  @!P4 IMAD.IADD R40, R40, 0x1, -R33 ;  /* 0x000000012828c824 */ /* 0x000fe400078e0a21 */
[----:B------:R-:W-:-:S03]  /*5360*/  @!P4 IMAD R37, R33, 0x100000, R47 ;  /* 0x001000002125c824 */ /* 0x000fc600078e022f */
[----:B------:R-:W-:Y:S01]  /*5370*/  @!P4 LEA R41, R40, 0x3ff00000, 0x14 ;  /* 0x3ff000002829c811 */ /* 0x000fe200078ea0ff */
[----:B------:R-:W-:-:S06]  /*5380*/  @!P4 IMAD.MOV.U32 R40, RZ, RZ, RZ ;  /* 0x000000ffff28c224 */ /* 0x000fcc00078e00ff */
[----:B------:R-:W-:-:S11]  /*5390*/  @!P4 DMUL R30, R36, R40 ;  /* 0x00000028241ec228 */ /* 0x000fd60000000000 */
.L_x_72:
[----:B------:R-:W-:Y:S01]  /*53a0*/  DFMA R36, R44, R30, R30 ;  /* 0x0000001e2c24722b */ /* 0x000fe2000000001e */
[----:B------:R-:W-:Y:S01]  /*53b0*/  IMAD.MOV.U32 R33, RZ, RZ, 0x0 ;  /* 0x00000000ff217424 */ /* 0x000fe200078e00ff */
[----:B------:R-:W-:-:S08]  /*53c0*/  DSETP.NEU.AND P4, PT, |R30|, +INF , PT ;  /* 0x7ff000001e00742a */ /* 0x000fd00003f8d200 */
[----:B------:R-:W-:Y:S02]  /*53d0*/  FSEL R30, R30, R36, !P4 ;  /* 0x000000241e1e7208 */ /* 0x000fe40006000000 */
[----:B------:R-:W-:Y:S01]  /*53e0*/  FSEL R31, R31, R37, !P4 ;  /* 0x000000251f1f7208 */ /* 0x000fe20006000000 */
[----:B------:R-:W-:Y:S06]  /*53f0*/  RET.REL.NODEC R32 `(_Z3calPdS_S_S_S_S_S_iiiidddid) ;  /* 0xffffffac20007950 */ /* 0x000fec0003c3ffff */
.L_x_73:
[----:B------:R-:W-:-:S00]  /*5400*/  BRA `(.L_x_73) ;  /* 0xfffffffc00fc7947 */ /* 0x000fc0000383ffff */
[----:B------:R-:W-:-:S00]  /*5410*/  NOP ;  /* 0x0000000000007918 */ /* 0x000fc00000000000 */
        /* <DEDUP_REMOVED lines=14> */
.L_x_76:


//--------------------- .nv.global.init           --------------------------
	.section	.nv.global.init,"aw",@progbits
.nv.global.init:
	.type		$str,@object
	.size		$str,(.L_0 - $str)
$str:
        /*0000*/ 	.byte	0x25, 0x64, 0x20, 0x00
.L_0:


//--------------------- .nv.shared.reserved.0     --------------------------
	.section	.nv.shared.reserved.0,"aw",@nobits
	.weak		__nv_reservedSMEM_offset_0_alias
	.size		__nv_reservedSMEM_offset_0_alias, 0, 64
	.other		__nv_reservedSMEM_offset_0_alias,@"STO_CUDA_RESERVED_SHARED STV_DEFAULT"
__nv_reservedSMEM_offset_0_alias:
	.zero		0
	.zero		64


//--------------------- .nv.constant0._Z3calPdS_S_S_S_S_S_iiiidddid --------------------------
	.section	.nv.constant0._Z3calPdS_S_S_S_S_S_iiiidddid,"a",@progbits
	.sectionflags	@""
	.align	4
.nv.constant0._Z3calPdS_S_S_S_S_S_iiiidddid:
	.zero		1008


//--------------------- SYMBOLS --------------------------

	.type		.nv.reservedSmem.offset0,@object
	.size		.nv.reservedSmem.offset0,0x4
	.type		vprintf,@function
